	.target	sm_80

	.elftype	@"ET_EXEC"


//--------------------- .note.nv.tkinfo           --------------------------
	.section	.note.nv.tkinfo,"",@"SHT_NOTE"
	.sectionflags	@"SHF_NOTE_NV_TKINFO"
	.tkinfo
        /*0018*/ 	.word	0x00000002
        /*0030*/ 	.string	""
        /*0030*/ 	.string	"ptxas"
        /*0030*/ 	.string	"Cuda compilation tools, release 13.0, V13.0.88"
        /*0030*/ 	.string	"Build cuda_13.0.r13.0/compiler.36424714_0"
        /*0030*/ 	.string	"-v  -suppress-debug-info  -lineinfo  -arch sm_80 "



//--------------------- .note.nv.cuinfo           --------------------------
	.section	.note.nv.cuinfo,"",@"SHT_NOTE"
	.sectionflags	@"SHF_NOTE_NV_CUINFO"
        /*0018*/ 	.short	0x0002
        /*001a*/ 	.short	0x0050
        /*001c*/ 	.short	0x0082
	.zero		2


//--------------------- .nv.info                  --------------------------
	.section	.nv.info,"",@"SHT_CUDA_INFO"
	.align	4


	//----- nvinfo : EIATTR_REGCOUNT
	.align		4
        /*0000*/ 	.byte	0x04, 0x2f
        /*0002*/ 	.short	(.L_2 - .L_1)
	.align		4
.L_1:
        /*0004*/ 	.word	index@(attn_fwd)
        /*0008*/ 	.word	0x000000ff


	//----- nvinfo : EIATTR_FRAME_SIZE
	.align		4
.L_2:
        /*000c*/ 	.byte	0x04, 0x11
        /*000e*/ 	.short	(.L_4 - .L_3)
	.align		4
.L_3:
        /*0010*/ 	.word	index@(attn_fwd)
        /*0014*/ 	.word	0x00000000


	//----- nvinfo : EIATTR_MIN_STACK_SIZE
	.align		4
.L_4:
        /*0018*/ 	.byte	0x04, 0x12
        /*001a*/ 	.short	(.L_6 - .L_5)
	.align		4
.L_5:
        /*001c*/ 	.word	index@(attn_fwd)
        /*0020*/ 	.word	0x00000000
.L_6:


//--------------------- .nv.info.attn_fwd         --------------------------
	.section	.nv.info.attn_fwd,"",@"SHT_CUDA_INFO"
	.sectionflags	@""
	.align	4


	//----- nvinfo : EIATTR_CUDA_API_VERSION
	.align		4
        /*0000*/ 	.byte	0x04, 0x37
        /*0002*/ 	.short	(.L_8 - .L_7)
.L_7:
        /*0004*/ 	.word	0x00000082


	//----- nvinfo : EIATTR_SW2861232_WAR
	.align		4
.L_8:
        /*0008*/ 	.byte	0x01, 0x35
	.zero		2


	//----- nvinfo : EIATTR_PARAM_CBANK
	.align		4
        /*000c*/ 	.byte	0x04, 0x0a
        /*000e*/ 	.short	(.L_10 - .L_9)
	.align		4
.L_9:
        /*0010*/ 	.word	index@(.nv.constant0.attn_fwd)
        /*0014*/ 	.short	0x0160
        /*0016*/ 	.short	0x0088


	//----- nvinfo : EIATTR_CBANK_PARAM_SIZE
	.align		4
.L_10:
        /*0018*/ 	.byte	0x03, 0x19
        /*001a*/ 	.short	0x0088


	//----- nvinfo : EIATTR_KPARAM_INFO
	.align		4
        /*001c*/ 	.byte	0x04, 0x17
        /*001e*/ 	.short	(.L_12 - .L_11)
.L_11:
        /*0020*/ 	.word	0x00000000
        /*0024*/ 	.short	0x0019
        /*0026*/ 	.short	0x0080
        /*0028*/ 	.byte	0x00, 0xf4, 0x21, 0x00


	//----- nvinfo : EIATTR_KPARAM_INFO
	.align		4
.L_12:
        /*002c*/ 	.byte	0x04, 0x17
        /*002e*/ 	.short	(.L_14 - .L_13)
.L_13:
        /*0030*/ 	.word	0x00000000
        /*0034*/ 	.short	0x0018
        /*0036*/ 	.short	0x0078
        /*0038*/ 	.byte	0x00, 0xf4, 0x21, 0x00


	//----- nvinfo : EIATTR_KPARAM_INFO
	.align		4
.L_14:
        /*003c*/ 	.byte	0x04, 0x17
        /*003e*/ 	.short	(.L_16 - .L_15)
.L_15:
        /*0040*/ 	.word	0x00000000
        /*0044*/ 	.short	0x0017
        /*0046*/ 	.short	0x0070
        /*0048*/ 	.byte	0x00, 0xf0, 0x11, 0x00


	//----- nvinfo : EIATTR_KPARAM_INFO
	.align		4
.L_16:
        /*004c*/ 	.byte	0x04, 0x17
        /*004e*/ 	.short	(.L_18 - .L_17)
.L_17:
        /*0050*/ 	.word	0x00000000
        /*0054*/ 	.short	0x0016
        /*0056*/ 	.short	0x006c
        /*0058*/ 	.byte	0x00, 0xf0, 0x11, 0x00


	//----- nvinfo : EIATTR_KPARAM_INFO
	.align		4
.L_18:
        /*005c*/ 	.byte	0x04, 0x17
        /*005e*/ 	.short	(.L_20 - .L_19)
.L_19:
        /*0060*/ 	.word	0x00000000
        /*0064*/ 	.short	0x0015
        /*0066*/ 	.short	0x0068
        /*0068*/ 	.byte	0x00, 0xf0, 0x11, 0x00


	//----- nvinfo : EIATTR_KPARAM_INFO
	.align		4
.L_20:
        /*006c*/ 	.byte	0x04, 0x17
        /*006e*/ 	.short	(.L_22 - .L_21)
.L_21:
        /*0070*/ 	.word	0x00000000
        /*0074*/ 	.short	0x0014
        /*0076*/ 	.short	0x0064
        /*0078*/ 	.byte	0x00, 0xf0, 0x11, 0x00


	//----- nvinfo : EIATTR_KPARAM_INFO
	.align		4
.L_22:
        /*007c*/ 	.byte	0x04, 0x17
        /*007e*/ 	.short	(.L_24 - .L_23)
.L_23:
        /*0080*/ 	.word	0x00000000
        /*0084*/ 	.short	0x0013
        /*0086*/ 	.short	0x0060
        /*0088*/ 	.byte	0x00, 0xf0, 0x11, 0x00


	//----- nvinfo : EIATTR_KPARAM_INFO
	.align		4
.L_24:
        /*008c*/ 	.byte	0x04, 0x17
        /*008e*/ 	.short	(.L_26 - .L_25)
.L_25:
        /*0090*/ 	.word	0x00000000
        /*0094*/ 	.short	0x0012
        /*0096*/ 	.short	0x005c
        /*0098*/ 	.byte	0x00, 0xf0, 0x11, 0x00


	//----- nvinfo : EIATTR_KPARAM_INFO
	.align		4
.L_26:
        /*009c*/ 	.byte	0x04, 0x17
        /*009e*/ 	.short	(.L_28 - .L_27)
.L_27:
        /*00a0*/ 	.word	0x00000000
        /*00a4*/ 	.short	0x0011
        /*00a6*/ 	.short	0x0058
        /*00a8*/ 	.byte	0x00, 0xf0, 0x11, 0x00


	//----- nvinfo : EIATTR_KPARAM_INFO
	.align		4
.L_28:
        /*00ac*/ 	.byte	0x04, 0x17
        /*00ae*/ 	.short	(.L_30 - .L_29)
.L_29:
        /*00b0*/ 	.word	0x00000000
        /*00b4*/ 	.short	0x0010
        /*00b6*/ 	.short	0x0054
        /*00b8*/ 	.byte	0x00, 0xf0, 0x11, 0x00


	//----- nvinfo : EIATTR_KPARAM_INFO
	.align		4
.L_30:
        /*00bc*/ 	.byte	0x04, 0x17
        /*00be*/ 	.short	(.L_32 - .L_31)
.L_31:
        /*00c0*/ 	.word	0x00000000
        /*00c4*/ 	.short	0x000f
        /*00c6*/ 	.short	0x0050
        /*00c8*/ 	.byte	0x00, 0xf0, 0x11, 0x00


	//----- nvinfo : EIATTR_KPARAM_INFO
	.align		4
.L_32:
        /*00cc*/ 	.byte	0x04, 0x17
        /*00ce*/ 	.short	(.L_34 - .L_33)
.L_33:
        /*00d0*/ 	.word	0x00000000
        /*00d4*/ 	.short	0x000e
        /*00d6*/ 	.short	0x004c
        /*00d8*/ 	.byte	0x00, 0xf0, 0x11, 0x00


	//----- nvinfo : EIATTR_KPARAM_INFO
	.align		4
.L_34:
        /*00dc*/ 	.byte	0x04, 0x17
        /*00de*/ 	.short	(.L_36 - .L_35)
.L_35:
        /*00e0*/ 	.word	0x00000000
        /*00e4*/ 	.short	0x000d
        /*00e6*/ 	.short	0x0048
        /*00e8*/ 	.byte	0x00, 0xf0, 0x11, 0x00


	//----- nvinfo : EIATTR_KPARAM_INFO
	.align		4
.L_36:
        /*00ec*/ 	.byte	0x04, 0x17
        /*00ee*/ 	.short	(.L_38 - .L_37)
.L_37:
        /*00f0*/ 	.word	0x00000000
        /*00f4*/ 	.short	0x000c
        /*00f6*/ 	.short	0x0044
        /*00f8*/ 	.byte	0x00, 0xf0, 0x11, 0x00


	//----- nvinfo : EIATTR_KPARAM_INFO
	.align		4
.L_38:
        /*00fc*/ 	.byte	0x04, 0x17
        /*00fe*/ 	.short	(.L_40 - .L_39)
.L_39:
        /*0100*/ 	.word	0x00000000
        /*0104*/ 	.short	0x000b
        /*0106*/ 	.short	0x0040
        /*0108*/ 	.byte	0x00, 0xf0, 0x11, 0x00


	//----- nvinfo : EIATTR_KPARAM_INFO
	.align		4
.L_40:
        /*010c*/ 	.byte	0x04, 0x17
        /*010e*/ 	.short	(.L_42 - .L_41)
.L_41:
        /*0110*/ 	.word	0x00000000
        /*0114*/ 	.short	0x000a
        /*0116*/ 	.short	0x003c
        /*0118*/ 	.byte	0x00, 0xf0, 0x11, 0x00


	//----- nvinfo : EIATTR_KPARAM_INFO
	.align		4
.L_42:
        /*011c*/ 	.byte	0x04, 0x17
        /*011e*/ 	.short	(.L_44 - .L_43)
.L_43:
        /*0120*/ 	.word	0x00000000
        /*0124*/ 	.short	0x0009
        /*0126*/ 	.short	0x0038
        /*0128*/ 	.byte	0x00, 0xf0, 0x11, 0x00


	//----- nvinfo : EIATTR_KPARAM_INFO
	.align		4
.L_44:
        /*012c*/ 	.byte	0x04, 0x17
        /*012e*/ 	.short	(.L_46 - .L_45)
.L_45:
        /*0130*/ 	.word	0x00000000
        /*0134*/ 	.short	0x0008
        /*0136*/ 	.short	0x0034
        /*0138*/ 	.byte	0x00, 0xf0, 0x11, 0x00


	//----- nvinfo : EIATTR_KPARAM_INFO
	.align		4
.L_46:
        /*013c*/ 	.byte	0x04, 0x17
        /*013e*/ 	.short	(.L_48 - .L_47)
.L_47:
        /*0140*/ 	.word	0x00000000
        /*0144*/ 	.short	0x0007
        /*0146*/ 	.short	0x0030
        /*0148*/ 	.byte	0x00, 0xf0, 0x11, 0x00


	//----- nvinfo : EIATTR_KPARAM_INFO
	.align		4
.L_48:
        /*014c*/ 	.byte	0x04, 0x17
        /*014e*/ 	.short	(.L_50 - .L_49)
.L_49:
        /*0150*/ 	.word	0x00000000
        /*0154*/ 	.short	0x0006
        /*0156*/ 	.short	0x002c
        /*0158*/ 	.byte	0x00, 0xf0, 0x11, 0x00


	//----- nvinfo : EIATTR_KPARAM_INFO
	.align		4
.L_50:
        /*015c*/ 	.byte	0x04, 0x17
        /*015e*/ 	.short	(.L_52 - .L_51)
.L_51:
        /*0160*/ 	.word	0x00000000
        /*0164*/ 	.short	0x0005
        /*0166*/ 	.short	0x0028
        /*0168*/ 	.byte	0x00, 0xf0, 0x11, 0x00


	//----- nvinfo : EIATTR_KPARAM_INFO
	.align		4
.L_52:
        /*016c*/ 	.byte	0x04, 0x17
        /*016e*/ 	.short	(.L_54 - .L_53)
.L_53:
        /*0170*/ 	.word	0x00000000
        /*0174*/ 	.short	0x0004
        /*0176*/ 	.short	0x0020
        /*0178*/ 	.byte	0x00, 0xf4, 0x21, 0x00


	//----- nvinfo : EIATTR_KPARAM_INFO
	.align		4
.L_54:
        /*017c*/ 	.byte	0x04, 0x17
        /*017e*/ 	.short	(.L_56 - .L_55)
.L_55:
        /*0180*/ 	.word	0x00000000
        /*0184*/ 	.short	0x0003
        /*0186*/ 	.short	0x0018
        /*0188*/ 	.byte	0x00, 0xf4, 0x21, 0x00


	//----- nvinfo : EIATTR_KPARAM_INFO
	.align		4
.L_56:
        /*018c*/ 	.byte	0x04, 0x17
        /*018e*/ 	.short	(.L_58 - .L_57)
.L_57:
        /*0190*/ 	.word	0x00000000
        /*0194*/ 	.short	0x0002
        /*0196*/ 	.short	0x0010
        /*0198*/ 	.byte	0x00, 0xf4, 0x21, 0x00


	//----- nvinfo : EIATTR_KPARAM_INFO
	.align		4
.L_58:
        /*019c*/ 	.byte	0x04, 0x17
        /*019e*/ 	.short	(.L_60 - .L_59)
.L_59:
        /*01a0*/ 	.word	0x00000000
        /*01a4*/ 	.short	0x0001
        /*01a6*/ 	.short	0x0008
        /*01a8*/ 	.byte	0x00, 0xf4, 0x21, 0x00


	//----- nvinfo : EIATTR_KPARAM_INFO
	.align		4
.L_60:
        /*01ac*/ 	.byte	0x04, 0x17
        /*01ae*/ 	.short	(.L_62 - .L_61)
.L_61:
        /*01b0*/ 	.word	0x00000000
        /*01b4*/ 	.short	0x0000
        /*01b6*/ 	.short	0x0000
        /*01b8*/ 	.byte	0x00, 0xf4, 0x21, 0x00


	//----- nvinfo : EIATTR_MAXREG_COUNT
	.align		4
.L_62:
        /*01bc*/ 	.byte	0x03, 0x1b
        /*01be*/ 	.short	0x00ff


	//----- nvinfo : EIATTR_NUM_BARRIERS
	.align		4
        /*01c0*/ 	.byte	0x02, 0x4c
        /*01c2*/ 	.byte	0x01
	.zero		1


	//----- nvinfo : EIATTR_MERCURY_ISA_VERSION
	.align		4
        /*01c4*/ 	.byte	0x03, 0x5f
        /*01c6*/ 	.short	0x0000


	//----- nvinfo : EIATTR_COOP_GROUP_MASK_REGIDS
	.align		4
        /*01c8*/ 	.byte	0x04, 0x29
        /*01ca*/ 	.short	(.L_64 - .L_63)


	//   ....[0]....
.L_63:
        /*01cc*/ 	.word	0xffffffff


	//   ....[1]....
        /*01d0*/ 	.word	0xffffffff


	//   ....[2]....
        /*01d4*/ 	.word	0xffffffff


	//   ....[3]....
        /*01d8*/ 	.word	0xffffffff


	//   ....[4]....
        /*01dc*/ 	.word	0xffffffff


	//   ....[5]....
        /*01e0*/ 	.word	0xffffffff


	//   ....[6]....
        /*01e4*/ 	.word	0xffffffff


	//   ....[7]....
        /*01e8*/ 	.word	0xffffffff


	//   ....[8]....
        /*01ec*/ 	.word	0xffffffff


	//   ....[9]....
        /*01f0*/ 	.word	0xffffffff


	//   ....[10]....
        /*01f4*/ 	.word	0xffffffff


	//   ....[11]....
        /*01f8*/ 	.word	0xffffffff


	//   ....[12]....
        /*01fc*/ 	.word	0xffffffff


	//   ....[13]....
        /*0200*/ 	.word	0xffffffff


	//   ....[14]....
        /*0204*/ 	.word	0xffffffff


	//   ....[15]....
        /*0208*/ 	.word	0xffffffff


	//----- nvinfo : EIATTR_COOP_GROUP_INSTR_OFFSETS
	.align		4
.L_64:
        /*020c*/ 	.byte	0x04, 0x28
        /*020e*/ 	.short	(.L_66 - .L_65)


	//   ....[0]....
.L_65:
        /*0210*/ 	.word	0x000043a0


	//   ....[1]....
        /*0214*/ 	.word	0x000043c0


	//   ....[2]....
        /*0218*/ 	.word	0x000044a0


	//   ....[3]....
        /*021c*/ 	.word	0x000044b0


	//   ....[4]....
        /*0220*/ 	.word	0x000044e0


	//   ....[5]....
        /*0224*/ 	.word	0x00004500


	//   ....[6]....
        /*0228*/ 	.word	0x00004850


	//   ....[7]....
        /*022c*/ 	.word	0x000048c0


	//   ....[8]....
        /*0230*/ 	.word	0x00006f20


	//   ....[9]....
        /*0234*/ 	.word	0x00006f30


	//   ....[10]....
        /*0238*/ 	.word	0x00006f40


	//   ....[11]....
        /*023c*/ 	.word	0x00006f50


	//   ....[12]....
        /*0240*/ 	.word	0x00007090


	//   ....[13]....
        /*0244*/ 	.word	0x000070e0


	//   ....[14]....
        /*0248*/ 	.word	0x00007110


	//   ....[15]....
        /*024c*/ 	.word	0x00007150


	//----- nvinfo : EIATTR_EXIT_INSTR_OFFSETS
	.align		4
.L_66:
        /*0250*/ 	.byte	0x04, 0x1c
        /*0252*/ 	.short	(.L_68 - .L_67)


	//   ....[0]....
.L_67:
        /*0254*/ 	.word	0x00008800


	//----- nvinfo : EIATTR_REQNTID
	.align		4
.L_68:
        /*0258*/ 	.byte	0x04, 0x10
        /*025a*/ 	.short	(.L_70 - .L_69)
.L_69:
        /*025c*/ 	.word	0x00000080
        /*0260*/ 	.word	0x00000001
        /*0264*/ 	.word	0x00000001
.L_70:


//--------------------- .nv.callgraph             --------------------------
	.section	.nv.callgraph,"",@"SHT_CUDA_CALLGRAPH"
	.align	4
	.sectionentsize	8
	.align		4
        /*0000*/ 	.word	0x00000000
	.align		4
        /*0004*/ 	.word	0xffffffff
	.align		4
        /*0008*/ 	.word	0x00000000
	.align		4
        /*000c*/ 	.word	0xfffffffe
	.align		4
        /*0010*/ 	.word	0x00000000
	.align		4
        /*0014*/ 	.word	0xfffffffd
	.align		4
        /*0018*/ 	.word	0x00000000
	.align		4
        /*001c*/ 	.word	0xfffffffc


//--------------------- .nv.rel.action            --------------------------
	.section	.nv.rel.action,"",@"SHT_CUDA_RELOCINFO"
	.align	8
	.sectionentsize	8
        /*0000*/ 	.byte	0x73, 0x00, 0x00, 0x00, 0x00, 0x00, 0x00, 0x00, 0x00, 0x00, 0x00, 0x11, 0x25, 0x00, 0x05, 0x36


//--------------------- .nv.constant4             --------------------------
	.section	.nv.constant4,"a",@progbits
	.align	8
	.align		8
.nv.constant4:
        /*0000*/ 	.dword	_$_str


//--------------------- .nv.constant0.attn_fwd    --------------------------
	.section	.nv.constant0.attn_fwd,"a",@progbits
	.sectionflags	@""
	.align	4
.nv.constant0.attn_fwd:
	.zero		488


//--------------------- .text.attn_fwd            --------------------------
	.section	.text.attn_fwd,"ax",@progbits
	.sectioninfo	@"SHI_REGISTERS=255"
	.align	128
        .global         attn_fwd
        .type           attn_fwd,@function
        .size           attn_fwd,(.L_x_3 - attn_fwd)
        .other          attn_fwd,@"STO_CUDA_ENTRY STV_DEFAULT"
attn_fwd:
.text.attn_fwd:
[----:B------:R-:W-:Y:S02]  /*0000*/  IMAD.MOV.U32 R1, RZ, RZ, c[0x0][0x28] ;  /* 0x00000a00ff017624 */ /* 0x000fe400078e00ff */
[----:B------:R-:W0:Y:S01]  /*0010*/  S2R R34, SR_CTAID.X ;  /* 0x0000000000227919 */ /* 0x000e220000002500 */
[----:B------:R-:W-:Y:S01]  /*0020*/  IMAD.MOV.U32 R35, RZ, RZ, c[0x0][0x198] ;  /* 0x00006600ff237624 */ /* 0x000fe200078e00ff */
[----:B------:R-:W-:Y:S02]  /*0030*/  ULDC.64 UR6, c[0x0][0x118] ;  /* 0x0000460000067ab9 */ /* 0x000fe40000000a00 */
[----:B------:R-:W1:Y:S01]  /*0040*/  S2R R36, SR_TID.X ;  /* 0x0000000000247919 */ /* 0x000e620000002100 */
[C---:B------:R-:W-:Y:S01]  /*0050*/  IMAD R15, R35.reuse, 0x6, RZ ;  /* 0x00000006230f7824 */ /* 0x040fe200078e02ff */
[C---:B------:R-:W-:Y:S01]  /*0060*/  SHF.L.U32 R7, R35.reuse, 0x1, RZ ;  /* 0x0000000123077819 */ /* 0x040fe200000006ff */
[C---:B------:R-:W-:Y:S01]  /*0070*/  IMAD R9, R35.reuse, 0x3, RZ ;  /* 0x0000000323097824 */ /* 0x040fe200078e02ff */
[----:B------:R-:W2:Y:S01]  /*0080*/  S2R R38, SR_CTAID.Y ;  /* 0x0000000000267919 */ /* 0x000ea20000002600 */
[C---:B------:R-:W-:Y:S02]  /*0090*/  IMAD.SHL.U32 R11, R35.reuse, 0x4, RZ ;  /* 0x00000004230b7824 */ /* 0x040fe400078e00ff */
[----:B------:R-:W-:-:S02]  /*00a0*/  IMAD R23, R35, 0xa, RZ ;  /* 0x0000000a23177824 */ /* 0x000fc400078e02ff */
[C---:B------:R-:W-:Y:S02]  /*00b0*/  IMAD R27, R35.reuse, 0xc, RZ ;  /* 0x0000000c231b7824 */ /* 0x040fe400078e02ff */
[C---:B------:R-:W-:Y:S02]  /*00c0*/  IMAD R31, R35.reuse, 0xe, RZ ;  /* 0x0000000e231f7824 */ /* 0x040fe400078e02ff */
[C---:B------:R-:W-:Y:S02]  /*00d0*/  IMAD R13, R35.reuse, 0x5, RZ ;  /* 0x00000005230d7824 */ /* 0x040fe400078e02ff */
[C---:B------:R-:W-:Y:S02]  /*00e0*/  IMAD R17, R35.reuse, 0x7, RZ ;  /* 0x0000000723117824 */ /* 0x040fe400078e02ff */
[C---:B------:R-:W-:Y:S02]  /*00f0*/  IMAD.SHL.U32 R19, R35.reuse, 0x8, RZ ;  /* 0x0000000823137824 */ /* 0x040fe400078e00ff */
[----:B------:R-:W-:-:S02]  /*0100*/  IMAD R37, R35, 0x14, RZ ;  /* 0x0000001423257824 */ /* 0x000fc400078e02ff */
[----:B0-----:R-:W-:Y:S02]  /*0110*/  IMAD.SHL.U32 R34, R34, 0x80, RZ ;  /* 0x0000008022227824 */ /* 0x001fe400078e00ff */
[C---:B------:R-:W-:Y:S02]  /*0120*/  IMAD R39, R35.reuse, 0x16, RZ ;  /* 0x0000001623277824 */ /* 0x040fe400078e02ff */
[C---:B------:R-:W-:Y:S01]  /*0130*/  IMAD R41, R35.reuse, 0x18, RZ ;  /* 0x0000001823297824 */ /* 0x040fe200078e02ff */
[----:B-1----:R-:W-:Y:S01]  /*0140*/  LOP3.LUT R2, R34, 0x7f, R36, 0xf8, !PT ;  /* 0x0000007f22027812 */ /* 0x002fe200078ef824 */
[----:B------:R-:W-:Y:S02]  /*0150*/  IMAD R43, R35, 0x1a, RZ ;  /* 0x0000001a232b7824 */ /* 0x000fe400078e02ff */
[----:B--2---:R-:W-:Y:S02]  /*0160*/  IMAD R0, R38, c[0x0][0x190], RZ ;  /* 0x0000640026007a24 */ /* 0x004fe400078e02ff */
[----:B------:R-:W-:-:S02]  /*0170*/  IMAD R3, R2, c[0x0][0x194], RZ ;  /* 0x0000650002037a24 */ /* 0x000fc400078e02ff */
[C---:B------:R-:W-:Y:S02]  /*0180*/  IMAD.SHL.U32 R2, R0.reuse, 0x2, RZ ;  /* 0x0000000200027824 */ /* 0x040fe400078e00ff */
[----:B------:R-:W-:Y:S02]  /*0190*/  IMAD.SHL.U32 R5, R3, 0x2, RZ ;  /* 0x0000000203057824 */ /* 0x000fe400078e00ff */
[----:B------:R-:W-:-:S03]  /*01a0*/  IMAD.HI R0, R0, 0x2, RZ ;  /* 0x0000000200007827 */ /* 0x000fc600078e02ff */
[----:B------:R-:W-:Y:S01]  /*01b0*/  IADD3 R2, P0, P1, R5, c[0x0][0x160], R2 ;  /* 0x0000580005027a10 */ /* 0x000fe2000791e002 */
[----:B------:R-:W-:-:S03]  /*01c0*/  IMAD.HI R3, R3, 0x2, RZ ;  /* 0x0000000203037827 */ /* 0x000fc600078e02ff */
[CC--:B------:R-:W-:Y:S01]  /*01d0*/  LEA R6, P4, R35.reuse, R2.reuse, 0x2 ;  /* 0x0000000223067211 */ /* 0x0c0fe200078810ff */
[----:B------:R-:W-:Y:S01]  /*01e0*/  IMAD R5, R35, 0x12, RZ ;  /* 0x0000001223057824 */ /* 0x000fe200078e02ff */
[----:B------:R-:W-:Y:S01]  /*01f0*/  IADD3.X R3, R3, c[0x0][0x164], R0, P0, P1 ;  /* 0x0000590003037a10 */ /* 0x000fe200007e2400 */
[----:B------:R-:W-:Y:S01]  /*0200*/  IMAD R45, R35, 0x1c, RZ ;  /* 0x0000001c232d7824 */ /* 0x000fe200078e02ff */
[-C--:B------:R-:W-:Y:S01]  /*0210*/  IADD3 R8, P5, R15, R2.reuse, RZ ;  /* 0x000000020f087210 */ /* 0x080fe20007fbe0ff */
[C---:B------:R-:W-:Y:S01]  /*0220*/  IMAD R47, R35.reuse, 0x1e, RZ ;  /* 0x0000001e232f7824 */ /* 0x040fe200078e02ff */
[CC--:B------:R-:W-:Y:S01]  /*0230*/  LEA R10, P6, R35.reuse, R2.reuse, 0x3 ;  /* 0x00000002230a7211 */ /* 0x0c0fe200078c18ff */
[----:B------:R-:W-:Y:S01]  /*0240*/  IMAD R21, R35, 0x9, RZ ;  /* 0x0000000923157824 */ /* 0x000fe200078e02ff */
[-C--:B------:R-:W-:Y:S01]  /*0250*/  IADD3 R4, P3, R7, R2.reuse, RZ ;  /* 0x0000000207047210 */ /* 0x080fe20007f7e0ff */
[----:B------:R-:W-:Y:S01]  /*0260*/  IMAD R25, R35, 0xb, RZ ;  /* 0x0000000b23197824 */ /* 0x000fe200078e02ff */
[-C--:B------:R-:W-:Y:S01]  /*0270*/  LEA.HI.X.SX32 R7, R7, R3.reuse, 0x1, P4 ;  /* 0x0000000307077211 */ /* 0x080fe200020f0eff */
[----:B------:R-:W-:Y:S01]  /*0280*/  IMAD R29, R35, 0xd, RZ ;  /* 0x0000000d231d7824 */ /* 0x000fe200078e02ff */
[-C--:B------:R-:W-:Y:S01]  /*0290*/  LEA.HI.X.SX32 R9, R9, R3.reuse, 0x1, P5 ;  /* 0x0000000309097211 */ /* 0x080fe200028f0eff */
[----:B------:R-:W-:Y:S01]  /*02a0*/  IMAD R33, R35, 0xf, RZ ;  /* 0x0000000f23217824 */ /* 0x000fe200078e02ff */
[----:B------:R-:W-:Y:S01]  /*02b0*/  LEA.HI.X.SX32 R11, R11, R3, 0x1, P6 ;  /* 0x000000030b0b7211 */ /* 0x000fe200030f0eff */
[----:B------:R-:W2:Y:S01]  /*02c0*/  LDG.E.U16 R6, [R6.64] ;  /* 0x0000000606067981 */ /* 0x000ea2000c1e1500 */
[----:B------:R-:W-:-:S02]  /*02d0*/  LEA R18, P2, R35, R2, 0x4 ;  /* 0x0000000223127211 */ /* 0x000fc400078420ff */
[-C--:B------:R-:W-:Y:S01]  /*02e0*/  IADD3 R12, P4, R23, R2.reuse, RZ ;  /* 0x00000002170c7210 */ /* 0x080fe20007f9e0ff */
[----:B------:R-:W3:Y:S01]  /*02f0*/  LDG.E.U16 R8, [R8.64] ;  /* 0x0000000608087981 */ /* 0x000ee2000c1e1500 */
[-C--:B------:R-:W-:Y:S02]  /*0300*/  IADD3 R14, P5, R27, R2.reuse, RZ ;  /* 0x000000021b0e7210 */ /* 0x080fe40007fbe0ff */
[-C--:B------:R-:W-:Y:S01]  /*0310*/  IADD3 R16, P6, R31, R2.reuse, RZ ;  /* 0x000000021f107210 */ /* 0x080fe20007fde0ff */
[----:B------:R0:W4:Y:S01]  /*0320*/  LDG.E.U16 R10, [R10.64] ;  /* 0x000000060a0a7981 */ /* 0x000122000c1e1500 */
[----:B------:R-:W-:Y:S02]  /*0330*/  IADD3 R20, P0, R5, R2, RZ ;  /* 0x0000000205147210 */ /* 0x000fe40007f1e0ff */
[-C--:B------:R-:W-:Y:S02]  /*0340*/  LEA.HI.X.SX32 R5, R35, R3.reuse, 0x1, P3 ;  /* 0x0000000323057211 */ /* 0x080fe400018f0eff */
[----:B------:R-:W-:-:S02]  /*0350*/  LEA.HI.X.SX32 R13, R13, R3, 0x1, P4 ;  /* 0x000000030d0d7211 */ /* 0x000fc400020f0eff */
[-C--:B------:R-:W-:Y:S01]  /*0360*/  LEA.HI.X.SX32 R15, R15, R3.reuse, 0x1, P5 ;  /* 0x000000030f0f7211 */ /* 0x080fe200028f0eff */
[----:B------:R1:W5:Y:S01]  /*0370*/  LDG.E.U16 R4, [R4.64] ;  /* 0x0000000604047981 */ /* 0x000362000c1e1500 */
[-C--:B------:R-:W-:Y:S02]  /*0380*/  LEA.HI.X.SX32 R17, R17, R3.reuse, 0x1, P6 ;  /* 0x0000000311117211 */ /* 0x080fe400030f0eff */
[----:B------:R-:W-:Y:S01]  /*0390*/  LEA.HI.X.SX32 R19, R19, R3, 0x1, P2 ;  /* 0x0000000313137211 */ /* 0x000fe200010f0eff */
[----:B------:R0:W2:Y:S01]  /*03a0*/  LDG.E.U16 R12, [R12.64] ;  /* 0x000000060c0c7981 */ /* 0x0000a2000c1e1500 */
[-C--:B------:R-:W-:Y:S02]  /*03b0*/  IADD3 R22, P1, R37, R2.reuse, RZ ;  /* 0x0000000225167210 */ /* 0x080fe40007f3e0ff */
[-C--:B------:R-:W-:Y:S01]  /*03c0*/  IADD3 R24, P3, R39, R2.reuse, RZ ;  /* 0x0000000227187210 */ /* 0x080fe20007f7e0ff */
[----:B------:R0:W2:Y:S01]  /*03d0*/  LDG.E.U16 R15, [R14.64] ;  /* 0x000000060e0f7981 */ /* 0x0000a2000c1e1500 */
[----:B------:R-:W-:-:S02]  /*03e0*/  IADD3 R26, P4, R41, R2, RZ ;  /* 0x00000002291a7210 */ /* 0x000fc40007f9e0ff */
[-C--:B------:R-:W-:Y:S01]  /*03f0*/  IADD3 R28, P5, R43, R2.reuse, RZ ;  /* 0x000000022b1c7210 */ /* 0x080fe20007fbe0ff */
[----:B------:R-:W2:Y:S01]  /*0400*/  LDG.E.U16 R19, [R18.64] ;  /* 0x0000000612137981 */ /* 0x000ea2000c1e1500 */
[-C--:B------:R-:W-:Y:S02]  /*0410*/  IADD3 R30, P6, R45, R2.reuse, RZ ;  /* 0x000000022d1e7210 */ /* 0x080fe40007fde0ff */
[----:B------:R-:W-:Y:S01]  /*0420*/  IADD3 R32, P2, R47, R2, RZ ;  /* 0x000000022f207210 */ /* 0x000fe20007f5e0ff */
[----:B------:R-:W3:Y:S01]  /*0430*/  LDG.E.U16 R17, [R16.64] ;  /* 0x0000000610117981 */ /* 0x000ee2000c1e1500 */
[-C--:B------:R-:W-:Y:S02]  /*0440*/  LEA.HI.X.SX32 R21, R21, R3.reuse, 0x1, P0 ;  /* 0x0000000315157211 */ /* 0x080fe400000f0eff */
[-C--:B------:R-:W-:Y:S02]  /*0450*/  LEA.HI.X.SX32 R23, R23, R3.reuse, 0x1, P1 ;  /* 0x0000000317177211 */ /* 0x080fe400008f0eff */
[-C--:B------:R-:W-:Y:S01]  /*0460*/  LEA.HI.X.SX32 R25, R25, R3.reuse, 0x1, P3 ;  /* 0x0000000319197211 */ /* 0x080fe200018f0eff */
[----:B------:R-:W3:Y:S01]  /*0470*/  LDG.E.U16 R20, [R20.64] ;  /* 0x0000000614147981 */ /* 0x000ee2000c1e1500 */
[----:B------:R-:W-:-:S02]  /*0480*/  LEA.HI.X.SX32 R27, R27, R3, 0x1, P4 ;  /* 0x000000031b1b7211 */ /* 0x000fc400020f0eff */
[-C--:B------:R-:W-:Y:S01]  /*0490*/  LEA.HI.X.SX32 R29, R29, R3.reuse, 0x1, P5 ;  /* 0x000000031d1d7211 */ /* 0x080fe200028f0eff */
[----:B------:R-:W3:Y:S01]  /*04a0*/  LDG.E.U16 R22, [R22.64] ;  /* 0x0000000616167981 */ /* 0x000ee2000c1e1500 */
[-C--:B------:R-:W-:Y:S02]  /*04b0*/  LEA.HI.X.SX32 R31, R31, R3.reuse, 0x1, P6 ;  /* 0x000000031f1f7211 */ /* 0x080fe400030f0eff */
[----:B------:R-:W-:Y:S01]  /*04c0*/  LEA.HI.X.SX32 R33, R33, R3, 0x1, P2 ;  /* 0x0000000321217211 */ /* 0x000fe200010f0eff */
[----:B------:R-:W3:Y:S04]  /*04d0*/  LDG.E.U16 R24, [R24.64] ;  /* 0x0000000618187981 */ /* 0x000ee8000c1e1500 */
[----:B------:R0:W3:Y:S04]  /*04e0*/  LDG.E.U16 R3, [R2.64] ;  /* 0x0000000602037981 */ /* 0x0000e8000c1e1500 */
[----:B------:R-:W4:Y:S04]  /*04f0*/  LDG.E.U16 R26, [R26.64] ;  /* 0x000000061a1a7981 */ /* 0x000f28000c1e1500 */
[----:B------:R-:W4:Y:S04]  /*0500*/  LDG.E.U16 R28, [R28.64] ;  /* 0x000000061c1c7981 */ /* 0x000f28000c1e1500 */
[----:B------:R-:W4:Y:S04]  /*0510*/  LDG.E.U16 R30, [R30.64] ;  /* 0x000000061e1e7981 */ /* 0x000f28000c1e1500 */
[----:B------:R-:W4:Y:S01]  /*0520*/  LDG.E.U16 R33, [R32.64] ;  /* 0x0000000620217981 */ /* 0x000f22000c1e1500 */
[----:B0-----:R-:W-:-:S05]  /*0530*/  LOP3.LUT R2, R36, 0x7f, RZ, 0xc0, !PT ;  /* 0x0000007f24027812 */ /* 0x001fca00078ec0ff */
[----:B------:R-:W-:-:S05]  /*0540*/  IMAD.SHL.U32 R0, R2, 0x2, RZ ;  /* 0x0000000202007824 */ /* 0x000fca00078e00ff */
[C---:B------:R-:W-:Y:S02]  /*0550*/  LOP3.LUT R44, R0.reuse, 0x10, RZ, 0x3c, !PT ;  /* 0x00000010002c7812 */ /* 0x040fe400078e3cff */
[C---:B------:R-:W-:Y:S02]  /*0560*/  LOP3.LUT R42, R0.reuse, 0x20, RZ, 0x3c, !PT ;  /* 0x00000020002a7812 */ /* 0x040fe400078e3cff */
[C---:B------:R-:W-:Y:S02]  /*0570*/  LOP3.LUT R40, R0.reuse, 0x30, RZ, 0x3c, !PT ;  /* 0x0000003000287812 */ /* 0x040fe400078e3cff */
[C---:B-1----:R-:W-:Y:S02]  /*0580*/  LOP3.LUT R5, R0.reuse, 0x40, RZ, 0x3c, !PT ;  /* 0x0000004000057812 */ /* 0x042fe400078e3cff */
[C---:B------:R-:W-:Y:S01]  /*0590*/  LOP3.LUT R252, R0.reuse, 0x70, RZ, 0x3c, !PT ;  /* 0x0000007000fc7812 */ /* 0x040fe200078e3cff */
[----:B------:R-:W-:Y:S01]  /*05a0*/  IMAD.MOV.U32 R14, RZ, RZ, 0x3f800000 ;  /* 0x3f800000ff0e7424 */ /* 0x000fe200078e00ff */
[----:B------:R-:W-:Y:S01]  /*05b0*/  MOV R83, 0xff800000 ;  /* 0xff80000000537802 */ /* 0x000fe20000000f00 */
[----:B------:R-:W-:Y:S01]  /*05c0*/  IMAD.MOV.U32 R108, RZ, RZ, -0x800000 ;  /* 0xff800000ff6c7424 */ /* 0x000fe200078e00ff */
[----:B------:R-:W-:Y:S01]  /*05d0*/  CS2R R56, SRZ ;  /* 0x0000000000387805 */ /* 0x000fe2000001ff00 */
[----:B------:R-:W-:Y:S01]  /*05e0*/  IMAD.MOV.U32 R110, RZ, RZ, -0x800000 ;  /* 0xff800000ff6e7424 */ /* 0x000fe200078e00ff */
[----:B------:R-:W-:Y:S01]  /*05f0*/  CS2R R58, SRZ ;  /* 0x00000000003a7805 */ /* 0x000fe2000001ff00 */
[----:B------:R-:W-:Y:S01]  /*0600*/  IMAD.MOV.U32 R111, RZ, RZ, -0x800000 ;  /* 0xff800000ff6f7424 */ /* 0x000fe200078e00ff */
[----:B------:R-:W-:Y:S01]  /*0610*/  CS2R R48, SRZ ;  /* 0x0000000000307805 */ /* 0x000fe2000001ff00 */
[----:B------:R-:W-:Y:S01]  /*0620*/  IMAD.MOV.U32 R13, RZ, RZ, 0x3f800000 ;  /* 0x3f800000ff0d7424 */ /* 0x000fe200078e00ff */
[----:B------:R-:W-:Y:S01]  /*0630*/  CS2R R50, SRZ ;  /* 0x0000000000327805 */ /* 0x000fe2000001ff00 */
[----:B------:R-:W-:Y:S01]  /*0640*/  IMAD.MOV.U32 R11, RZ, RZ, 0x3f800000 ;  /* 0x3f800000ff0b7424 */ /* 0x000fe200078e00ff */
[----:B------:R-:W-:Y:S01]  /*0650*/  CS2R R52, SRZ ;  /* 0x0000000000347805 */ /* 0x000fe2000001ff00 */
[----:B------:R-:W-:Y:S01]  /*0660*/  CS2R R54, SRZ ;  /* 0x0000000000367805 */ /* 0x000fe2000001ff00 */
[----:B------:R-:W-:Y:S01]  /*0670*/  CS2R R60, SRZ ;  /* 0x00000000003c7805 */ /* 0x000fe2000001ff00 */
[----:B------:R-:W-:Y:S01]  /*0680*/  CS2R R62, SRZ ;  /* 0x00000000003e7805 */ /* 0x000fe2000001ff00 */
[----:B--2---:R-:W-:Y:S04]  /*0690*/  STS.U16 [R0+0x800], R19 ;  /* 0x0008001300007388 */ /* 0x004fe80000000400 */
[----:B---3--:R-:W-:Y:S04]  /*06a0*/  STS.U16 [R0], R3 ;  /* 0x0000000300007388 */ /* 0x008fe80000000400 */
[----:B-----5:R0:W-:Y:S04]  /*06b0*/  STS.U16 [R44+0x100], R4 ;  /* 0x000100042c007388 */ /* 0x0201e80000000400 */
[----:B------:R-:W-:Y:S04]  /*06c0*/  STS.U16 [R44+0x900], R20 ;  /* 0x000900142c007388 */ /* 0x000fe80000000400 */
[----:B------:R-:W-:Y:S01]  /*06d0*/  STS.U16 [R42+0x200], R6 ;  /* 0x000200062a007388 */ /* 0x000fe20000000400 */
[----:B0-----:R-:W-:-:S03]  /*06e0*/  LOP3.LUT R4, R0, 0x50, RZ, 0x3c, !PT ;  /* 0x0000005000047812 */ /* 0x001fc600078e3cff */
[----:B------:R-:W-:Y:S01]  /*06f0*/  STS.U16 [R42+0xa00], R22 ;  /* 0x000a00162a007388 */ /* 0x000fe20000000400 */
[----:B------:R-:W-:-:S03]  /*0700*/  LOP3.LUT R3, R0, 0x60, RZ, 0x3c, !PT ;  /* 0x0000006000037812 */ /* 0x000fc600078e3cff */
[----:B------:R-:W-:Y:S04]  /*0710*/  STS.U16 [R40+0x300], R8 ;  /* 0x0003000828007388 */ /* 0x000fe80000000400 */
[----:B------:R-:W-:Y:S04]  /*0720*/  STS.U16 [R40+0xb00], R24 ;  /* 0x000b001828007388 */ /* 0x000fe80000000400 */
[----:B----4-:R-:W-:Y:S04]  /*0730*/  STS.U16 [R5+0x400], R10 ;  /* 0x0004000a05007388 */ /* 0x010fe80000000400 */
[----:B------:R-:W-:Y:S04]  /*0740*/  STS.U16 [R5+0xc00], R26 ;  /* 0x000c001a05007388 */ /* 0x000fe80000000400 */
[----:B------:R-:W-:Y:S04]  /*0750*/  STS.U16 [R4+0x500], R12 ;  /* 0x0005000c04007388 */ /* 0x000fe80000000400 */
[----:B------:R-:W-:Y:S04]  /*0760*/  STS.U16 [R4+0xd00], R28 ;  /* 0x000d001c04007388 */ /* 0x000fe80000000400 */
[----:B------:R-:W-:Y:S04]  /*0770*/  STS.U16 [R3+0x600], R15 ;  /* 0x0006000f03007388 */ /* 0x000fe80000000400 */
[----:B------:R0:W-:Y:S04]  /*0780*/  STS.U16 [R3+0xe00], R30 ;  /* 0x000e001e03007388 */ /* 0x0001e80000000400 */
[----:B------:R1:W-:Y:S04]  /*0790*/  STS.U16 [R252+0x700], R17 ;  /* 0x00070011fc007388 */ /* 0x0003e80000000400 */
[----:B------:R1:W-:Y:S01]  /*07a0*/  STS.U16 [R252+0xf00], R33 ;  /* 0x000f0021fc007388 */ /* 0x0003e20000000400 */
[----:B0-----:R-:W-:-:S04]  /*07b0*/  IADD3 R3, R34, 0x80, RZ ;  /* 0x0000008022037810 */ /* 0x001fc80007ffe0ff */
[----:B------:R-:W-:Y:S02]  /*07c0*/  ISETP.GE.AND P0, PT, R3, 0x1, PT ;  /* 0x000000010300780c */ /* 0x000fe40003f06270 */
[C---:B------:R-:W-:Y:S01]  /*07d0*/  LOP3.LUT R3, R36.reuse, 0x3, RZ, 0xc0, !PT ;  /* 0x0000000324037812 */ /* 0x040fe200078ec0ff */
[C---:B------:R-:W-:Y:S01]  /*07e0*/  IMAD.SHL.U32 R20, R36.reuse, 0x2, RZ ;  /* 0x0000000224147824 */ /* 0x040fe200078e00ff */
[----:B------:R-:W-:Y:S02]  /*07f0*/  MOV R12, 0x3f800000 ;  /* 0x3f800000000c7802 */ /* 0x000fe40000000f00 */
[C---:B------:R-:W-:Y:S01]  /*0800*/  LOP3.LUT R4, R36.reuse, 0x60, RZ, 0xc0, !PT ;  /* 0x0000006024047812 */ /* 0x040fe200078ec0ff */
[----:B------:R-:W-:Y:S01]  /*0810*/  IMAD.SHL.U32 R16, R3, 0x20, RZ ;  /* 0x0000002003107824 */ /* 0x000fe200078e00ff */
[----:B------:R-:W-:-:S05]  /*0820*/  LOP3.LUT R5, R36, 0xf, RZ, 0xc0, !PT ;  /* 0x0000000f24057812 */ /* 0x000fca00078ec0ff */
[----:B------:R-:W-:Y:S05]  /*0830*/  @!P0 BRA `(.L_x_0) ;  /* 0x00006ab000008947 */ /* 0x000fea0003800000 */
[----:B-1----:R-:W-:Y:S01]  /*0840*/  SHF.R.U32.HI R11, RZ, 0x1, R4 ;  /* 0x00000001ff0b7819 */ /* 0x002fe20000011604 */
[----:B------:R-:W-:Y:S01]  /*0850*/  IMAD R3, R38, c[0x0][0x1b0], RZ ;  /* 0x00006c0026037a24 */ /* 0x000fe200078e02ff */
[--C-:B------:R-:W-:Y:S01]  /*0860*/  SHF.R.U32.HI R4, RZ, 0x4, R36.reuse ;  /* 0x00000004ff047819 */ /* 0x100fe20000011624 */
[----:B------:R-:W-:Y:S01]  /*0870*/  IMAD R6, R2, c[0x0][0x1b4], RZ ;  /* 0x00006d0002067a24 */ /* 0x000fe200078e02ff */
[--C-:B------:R-:W-:Y:S01]  /*0880*/  SHF.R.U32.HI R10, RZ, 0x2, R36.reuse ;  /* 0x00000002ff0a7819 */ /* 0x100fe20000011624 */
[----:B------:R-:W-:Y:S01]  /*0890*/  IMAD R2, R38, c[0x0][0x1a0], RZ ;  /* 0x0000680026027a24 */ /* 0x000fe200078e02ff */
[----:B------:R-:W-:Y:S01]  /*08a0*/  SGXT.U32 R4, R4, 0x3 ;  /* 0x000000030404781a */ /* 0x000fe20000000000 */
[----:B------:R-:W-:Y:S01]  /*08b0*/  IMAD R5, R5, c[0x0][0x1a8], RZ ;  /* 0x00006a0005057a24 */ /* 0x000fe200078e02ff */
[----:B------:R-:W-:Y:S01]  /*08c0*/  SHF.L.U32 R46, R3, 0x1, RZ ;  /* 0x00000001032e7819 */ /* 0x000fe200000006ff */
[----:B------:R-:W-:Y:S01]  /*08d0*/  IMAD.SHL.U32 R47, R6, 0x2, RZ ;  /* 0x00000002062f7824 */ /* 0x000fe200078e00ff */
[----:B------:R-:W-:Y:S01]  /*08e0*/  SGXT.U32 R10, R10, 0x3 ;  /* 0x000000030a0a781a */ /* 0x000fe20000000000 */
[----:B------:R-:W-:Y:S01]  /*08f0*/  IMAD.HI R9, R6, 0x2, RZ ;  /* 0x0000000206097827 */ /* 0x000fe200078e02ff */
[----:B------:R-:W-:Y:S01]  /*0900*/  SHF.R.S32.HI R15, RZ, 0x2, R36 ;  /* 0x00000002ff0f7819 */ /* 0x000fe20000011424 */
[----:B------:R-:W-:Y:S01]  /*0910*/  CS2R R56, SRZ ;  /* 0x0000000000387805 */ /* 0x000fe2000001ff00 */
[----:B------:R-:W-:Y:S01]  /*0920*/  IADD3 R46, P2, P3, R47, c[0x0][0x170], R46 ;  /* 0x00005c002f2e7a10 */ /* 0x000fe20007b5e02e */
[----:B------:R-:W-:Y:S01]  /*0930*/  IMAD.HI R8, R3, 0x2, RZ ;  /* 0x0000000203087827 */ /* 0x000fe200078e02ff */
[----:B------:R-:W-:Y:S01]  /*0940*/  SGXT R15, R15, 0x1 ;  /* 0x000000010f0f781a */ /* 0x000fe20000000200 */
[----:B------:R-:W-:Y:S01]  /*0950*/  CS2R R58, SRZ ;  /* 0x00000000003a7805 */ /* 0x000fe2000001ff00 */
[----:B------:R-:W-:Y:S01]  /*0960*/  MOV R41, c[0x0][0x1b8] ;  /* 0x00006e0000297a02 */ /* 0x000fe20000000f00 */
[----:B------:R-:W-:Y:S01]  /*0970*/  IMAD.SHL.U32 R3, R2, 0x2, RZ ;  /* 0x0000000202037824 */ /* 0x000fe200078e00ff */
[----:B------:R-:W-:Y:S01]  /*0980*/  IADD3.X R47, R9, c[0x0][0x174], R8, P2, P3 ;  /* 0x00005d00092f7a10 */ /* 0x000fe200017e6408 */
[----:B------:R-:W-:Y:S01]  /*0990*/  IMAD.SHL.U32 R6, R5, 0x2, RZ ;  /* 0x0000000205067824 */ /* 0x000fe200078e00ff */
[----:B------:R-:W-:Y:S01]  /*09a0*/  LOP3.LUT R16, R16, 0x90, R15, 0xf8, !PT ;  /* 0x0000009010107812 */ /* 0x000fe200078ef80f */
[----:B------:R-:W-:Y:S01]  /*09b0*/  IMAD R7, R4, c[0x0][0x1a4], RZ ;  /* 0x0000690004077a24 */ /* 0x000fe200078e02ff */
[----:B------:R-:W-:Y:S01]  /*09c0*/  LOP3.LUT R4, R34, R11, R10, 0xfe, !PT ;  /* 0x0000000b22047212 */ /* 0x000fe200078efe0a */
[----:B------:R-:W-:Y:S01]  /*09d0*/  IMAD.MOV.U32 R18, RZ, RZ, c[0x0][0x1a4] ;  /* 0x00006900ff127624 */ /* 0x000fe200078e00ff */
[----:B------:R-:W-:Y:S01]  /*09e0*/  IADD3 R218, P0, P1, R6, c[0x0][0x168], R3 ;  /* 0x00005a0006da7a10 */ /* 0x000fe2000791e003 */
[----:B------:R-:W-:Y:S01]  /*09f0*/  IMAD.HI R2, R2, 0x2, RZ ;  /* 0x0000000202027827 */ /* 0x000fe200078e02ff */
[C---:B------:R-:W-:Y:S01]  /*0a00*/  LOP3.LUT R6, R36.reuse, 0x7, RZ, 0xc0, !PT ;  /* 0x0000000724067812 */ /* 0x040fe200078ec0ff */
[----:B------:R-:W-:Y:S01]  /*0a10*/  CS2R R48, SRZ ;  /* 0x0000000000307805 */ /* 0x000fe2000001ff00 */
[----:B------:R-:W-:Y:S01]  /*0a20*/  LOP3.LUT R11, R36, 0x10, RZ, 0xc0, !PT ;  /* 0x00000010240b7812 */ /* 0x000fe200078ec0ff */
[----:B------:R-:W-:Y:S01]  /*0a30*/  IMAD R3, R18, 0x8, R7 ;  /* 0x0000000812037824 */ /* 0x000fe200078e0207 */
[----:B------:R-:W-:Y:S01]  /*0a40*/  LOP3.LUT R16, R16, 0x10, R20, 0x78, !PT ;  /* 0x0000001010107812 */ /* 0x000fe200078e7814 */
[----:B------:R-:W-:Y:S01]  /*0a50*/  IMAD.SHL.U32 R13, R6, 0x10, RZ ;  /* 0x00000010060d7824 */ /* 0x000fe200078e00ff */
[----:B------:R-:W-:Y:S01]  /*0a60*/  MOV R163, 0xff800000 ;  /* 0xff80000000a37802 */ /* 0x000fe20000000f00 */
[----:B------:R-:W-:Y:S01]  /*0a70*/  IMAD.SHL.U32 R12, R11, 0x80, RZ ;  /* 0x000000800b0c7824 */ /* 0x000fe200078e00ff */
[----:B------:R-:W-:Y:S01]  /*0a80*/  LEA R8, R18, R3, 0x3 ;  /* 0x0000000312087211 */ /* 0x000fe200078e18ff */
[----:B------:R-:W-:Y:S01]  /*0a90*/  IMAD.HI R5, R5, 0x2, RZ ;  /* 0x0000000205057827 */ /* 0x000fe200078e02ff */
[----:B------:R-:W-:Y:S01]  /*0aa0*/  LOP3.LUT R14, R13, 0x60, R36, 0x78, !PT ;  /* 0x000000600d0e7812 */ /* 0x000fe200078e7824 */
[----:B------:R-:W-:Y:S01]  /*0ab0*/  CS2R R50, SRZ ;  /* 0x0000000000327805 */ /* 0x000fe2000001ff00 */
[-C--:B------:R-:W-:Y:S01]  /*0ac0*/  LEA R244, P2, R8, R218.reuse, 0x1 ;  /* 0x000000da08f47211 */ /* 0x080fe200078408ff */
[----:B------:R-:W-:Y:S01]  /*0ad0*/  IMAD R9, R18, 0x8, R8 ;  /* 0x0000000812097824 */ /* 0x000fe200078e0208 */
[----:B------:R-:W-:Y:S01]  /*0ae0*/  LOP3.LUT R15, R14, 0x10, R20, 0x78, !PT ;  /* 0x000000100e0f7812 */ /* 0x000fe200078e7814 */
[----:B------:R-:W-:Y:S01]  /*0af0*/  IMAD R17, R11, -0x70, R12 ;  /* 0xffffff900b117824 */ /* 0x000fe200078e020c */
[----:B------:R-:W-:Y:S01]  /*0b00*/  IADD3.X R14, R5, c[0x0][0x16c], R2, P0, P1 ;  /* 0x00005b00050e7a10 */ /* 0x000fe200007e2402 */
[----:B------:R-:W-:Y:S01]  /*0b10*/  IMAD R10, R18, 0x8, R9 ;  /* 0x00000008120a7824 */ /* 0x000fe200078e0209 */
[-C--:B------:R-:W-:Y:S01]  /*0b20*/  LEA R246, P1, R3, R218.reuse, 0x1 ;  /* 0x000000da03f67211 */ /* 0x080fe200078208ff */
[----:B------:R-:W-:Y:S01]  /*0b30*/  IMAD.IADD R15, R12, 0x1, R15 ;  /* 0x000000010c0f7824 */ /* 0x000fe200078e020f */
[----:B------:R-:W-:Y:S01]  /*0b40*/  LEA R248, P0, R7, R218, 0x1 ;  /* 0x000000da07f87211 */ /* 0x000fe200078008ff */
[----:B------:R-:W-:Y:S01]  /*0b50*/  IMAD.IADD R5, R16, 0x1, R17 ;  /* 0x0000000110057824 */ /* 0x000fe200078e0211 */
[----:B------:R-:W-:Y:S01]  /*0b60*/  LEA R11, R18, R10, 0x3 ;  /* 0x0000000a120b7211 */ /* 0x000fe200078e18ff */
[----:B------:R-:W-:Y:S01]  /*0b70*/  IMAD R16, R6, 0x100, R13 ;  /* 0x0000010006107824 */ /* 0x000fe200078e020d */
[-C--:B------:R-:W-:Y:S01]  /*0b80*/  LEA.HI.X.SX32 R247, R3, R14.reuse, 0x1, P1 ;  /* 0x0000000e03f77211 */ /* 0x080fe200008f0eff */
[----:B------:R-:W-:Y:S01]  /*0b90*/  IMAD R29, R41, 0xa, RZ ;  /* 0x0000000a291d7824 */ /* 0x000fe200078e02ff */
[-C--:B------:R-:W-:Y:S01]  /*0ba0*/  LEA.HI.X.SX32 R249, R7, R14.reuse, 0x1, P0 ;  /* 0x0000000e07f97211 */ /* 0x080fe200000f0eff */
[----:B------:R-:W-:Y:S01]  /*0bb0*/  IMAD R2, R18, 0x8, R11 ;  /* 0x0000000812027824 */ /* 0x000fe200078e020b */
[----:B------:R-:W-:Y:S01]  /*0bc0*/  LEA.HI.X.SX32 R245, R8, R14, 0x1, P2 ;  /* 0x0000000e08f57211 */ /* 0x000fe200010f0eff */
[----:B------:R-:W-:Y:S01]  /*0bd0*/  IMAD R123, R41, 0x14, RZ ;  /* 0x00000014297b7824 */ /* 0x000fe200078e02ff */
[-C--:B------:R-:W-:Y:S01]  /*0be0*/  LEA R242, P0, R9, R218.reuse, 0x1 ;  /* 0x000000da09f27211 */ /* 0x080fe200078008ff */
[----:B------:R-:W-:Y:S01]  /*0bf0*/  IMAD R12, R18, 0x8, R2 ;  /* 0x00000008120c7824 */ /* 0x000fe200078e0202 */
[----:B------:R-:W-:Y:S01]  /*0c00*/  LEA R240, P1, R10, R218, 0x1 ;  /* 0x000000da0af07211 */ /* 0x000fe200078208ff */
[----:B------:R-:W-:Y:S01]  /*0c10*/  IMAD R19, R41, 0x5, RZ ;  /* 0x0000000529137824 */ /* 0x000fe200078e02ff */
[----:B------:R-:W-:Y:S01]  /*0c20*/  LEA.HI.X.SX32 R243, R9, R14, 0x1, P0 ;  /* 0x0000000e09f37211 */ /* 0x000fe200000f0eff */
[----:B------:R-:W-:Y:S01]  /*0c30*/  IMAD R13, R18, 0x8, R12 ;  /* 0x00000008120d7824 */ /* 0x000fe200078e020c */
[-C--:B------:R-:W-:Y:S01]  /*0c40*/  LEA R236, P0, R2, R218.reuse, 0x1 ;  /* 0x000000da02ec7211 */ /* 0x080fe200078008ff */
[----:B------:R-:W-:Y:S01]  /*0c50*/  IMAD R121, R41, 0x12, RZ ;  /* 0x0000001229797824 */ /* 0x000fe200078e02ff */
[----:B------:R-:W-:Y:S01]  /*0c60*/  LEA R238, P2, R11, R218, 0x1 ;  /* 0x000000da0bee7211 */ /* 0x000fe200078408ff */
[----:B------:R-:W-:Y:S01]  /*0c70*/  IMAD R3, R18, 0x8, R13 ;  /* 0x0000000812037824 */ /* 0x000fe200078e020d */
[----:B------:R-:W-:Y:S01]  /*0c80*/  LEA.HI.X.SX32 R241, R10, R14, 0x1, P1 ;  /* 0x0000000e0af17211 */ /* 0x000fe200008f0eff */
[C---:B------:R-:W-:Y:S01]  /*0c90*/  IMAD R125, R41.reuse, 0x16, RZ ;  /* 0x00000016297d7824 */ /* 0x040fe200078e02ff */
[----:B------:R-:W-:Y:S01]  /*0ca0*/  LEA R234, P1, R12, R218, 0x1 ;  /* 0x000000da0cea7211 */ /* 0x000fe200078208ff */
[----:B------:R-:W-:Y:S01]  /*0cb0*/  IMAD R7, R18, 0x8, R3 ;  /* 0x0000000812077824 */ /* 0x000fe200078e0203 */
[-C--:B------:R-:W-:Y:S01]  /*0cc0*/  LEA.HI.X.SX32 R237, R2, R14.reuse, 0x1, P0 ;  /* 0x0000000e02ed7211 */ /* 0x080fe200000f0eff */
[----:B------:R-:W-:Y:S01]  /*0cd0*/  IMAD R21, R41, 0x6, RZ ;  /* 0x0000000629157824 */ /* 0x000fe200078e02ff */
[----:B------:R-:W-:Y:S01]  /*0ce0*/  LEA.HI.X.SX32 R239, R11, R14, 0x1, P2 ;  /* 0x0000000e0bef7211 */ /* 0x000fe200010f0eff */
[C---:B------:R-:W-:Y:S01]  /*0cf0*/  IMAD R33, R41.reuse, 0xc, RZ ;  /* 0x0000000c29217824 */ /* 0x040fe200078e02ff */
[----:B------:R-:W-:Y:S01]  /*0d00*/  LEA R8, R18, R7, 0x3 ;  /* 0x0000000712087211 */ /* 0x000fe200078e18ff */
[----:B------:R-:W-:Y:S01]  /*0d10*/  IMAD R127, R41, 0x18, RZ ;  /* 0x00000018297f7824 */ /* 0x000fe200078e02ff */
[----:B------:R-:W-:Y:S01]  /*0d20*/  LEA R232, P2, R13, R218, 0x1 ;  /* 0x000000da0de87211 */ /* 0x000fe200078408ff */
[----:B------:R-:W-:Y:S01]  /*0d30*/  IMAD R129, R41, 0x1a, RZ ;  /* 0x0000001a29817824 */ /* 0x000fe200078e02ff */
[----:B------:R-:W-:Y:S01]  /*0d40*/  LEA.HI.X.SX32 R235, R12, R14, 0x1, P1 ;  /* 0x0000000e0ceb7211 */ /* 0x000fe200008f0eff */
[C---:B------:R-:W-:Y:S01]  /*0d50*/  IMAD R9, R18.reuse, 0x8, R8 ;  /* 0x0000000812097824 */ /* 0x040fe200078e0208 */
[-C--:B------:R-:W-:Y:S01]  /*0d60*/  LEA R230, P0, R3, R218.reuse, 0x1 ;  /* 0x000000da03e67211 */ /* 0x080fe200078008ff */
[----:B------:R-:W-:Y:S01]  /*0d70*/  IMAD R27, R41, 0x9, RZ ;  /* 0x00000009291b7824 */ /* 0x000fe200078e02ff */
[----:B------:R-:W-:Y:S01]  /*0d80*/  LEA R228, P1, R7, R218, 0x1 ;  /* 0x000000da07e47211 */ /* 0x000fe200078208ff */
[----:B------:R-:W-:Y:S01]  /*0d90*/  IMAD R2, R18, 0x8, R9 ;  /* 0x0000000812027824 */ /* 0x000fe200078e0209 */
[----:B------:R-:W-:Y:S01]  /*0da0*/  LEA.HI.X.SX32 R233, R13, R14, 0x1, P2 ;  /* 0x0000000e0de97211 */ /* 0x000fe200010f0eff */
[----:B------:R-:W-:Y:S01]  /*0db0*/  IMAD R31, R41, 0xb, RZ ;  /* 0x0000000b291f7824 */ /* 0x000fe200078e02ff */
[----:B------:R-:W-:Y:S01]  /*0dc0*/  LEA R226, P2, R8, R218, 0x1 ;  /* 0x000000da08e27211 */ /* 0x000fe200078408ff */
[C---:B------:R-:W-:Y:S01]  /*0dd0*/  IMAD R10, R18.reuse, 0x8, R2 ;  /* 0x00000008120a7824 */ /* 0x040fe200078e0202 */
[-C--:B------:R-:W-:Y:S01]  /*0de0*/  LEA.HI.X.SX32 R231, R3, R14.reuse, 0x1, P0 ;  /* 0x0000000e03e77211 */ /* 0x080fe200000f0eff */
[----:B------:R-:W-:Y:S01]  /*0df0*/  IMAD R35, R41, 0xd, RZ ;  /* 0x0000000d29237824 */ /* 0x000fe200078e02ff */
[----:B------:R-:W-:Y:S01]  /*0e00*/  LEA.HI.X.SX32 R229, R7, R14, 0x1, P1 ;  /* 0x0000000e07e57211 */ /* 0x000fe200008f0eff */
[----:B------:R-:W-:Y:S01]  /*0e10*/  IMAD R3, R18, 0x8, R10 ;  /* 0x0000000812037824 */ /* 0x000fe200078e020a */
[----:B------:R-:W-:Y:S01]  /*0e20*/  LEA R222, P1, R2, R218, 0x1 ;  /* 0x000000da02de7211 */ /* 0x000fe200078208ff */
[C---:B------:R-:W-:Y:S01]  /*0e30*/  IMAD R37, R41.reuse, 0xe, RZ ;  /* 0x0000000e29257824 */ /* 0x040fe200078e02ff */
[----:B------:R-:W-:Y:S01]  /*0e40*/  LEA.HI.X.SX32 R227, R8, R14, 0x1, P2 ;  /* 0x0000000e08e37211 */ /* 0x000fe200010f0eff */
[----:B------:R-:W-:Y:S01]  /*0e50*/  IMAD R131, R41, 0x1c, RZ ;  /* 0x0000001c29837824 */ /* 0x000fe200078e02ff */
[-C--:B------:R-:W-:Y:S01]  /*0e60*/  LEA R224, P0, R9, R218.reuse, 0x1 ;  /* 0x000000da09e07211 */ /* 0x080fe200078008ff */
[C---:B------:R-:W-:Y:S01]  /*0e70*/  IMAD R133, R41.reuse, 0x1e, RZ ;  /* 0x0000001e29857824 */ /* 0x040fe200078e02ff */
[-C--:B------:R-:W-:Y:S01]  /*0e80*/  LEA R220, P2, R10, R218.reuse, 0x1 ;  /* 0x000000da0adc7211 */ /* 0x080fe200078408ff */
[----:B------:R-:W-:Y:S01]  /*0e90*/  IMAD R23, R41, 0x7, RZ ;  /* 0x0000000729177824 */ /* 0x000fe200078e02ff */
[----:B------:R-:W-:Y:S01]  /*0ea0*/  LEA R218, P3, R3, R218, 0x1 ;  /* 0x000000da03da7211 */ /* 0x000fe200078608ff */
[C---:B------:R-:W-:Y:S01]  /*0eb0*/  IMAD.SHL.U32 R17, R41.reuse, 0x4, RZ ;  /* 0x0000000429117824 */ /* 0x040fe200078e00ff */
[----:B------:R-:W-:Y:S01]  /*0ec0*/  LEA.HI.X.SX32 R223, R2, R14, 0x1, P1 ;  /* 0x0000000e02df7211 */ /* 0x000fe200008f0eff */
[----:B------:R-:W-:Y:S01]  /*0ed0*/  IMAD.SHL.U32 R25, R41, 0x8, RZ ;  /* 0x0000000829197824 */ /* 0x000fe200078e00ff */
[-C--:B------:R-:W-:Y:S01]  /*0ee0*/  IADD3 R122, P5, R123, R46.reuse, RZ ;  /* 0x0000002e7b7a7210 */ /* 0x080fe20007fbe0ff */
[----:B------:R-:W-:Y:S01]  /*0ef0*/  IMAD R39, R41, 0xf, RZ ;  /* 0x0000000f29277824 */ /* 0x000fe200078e02ff */
[----:B------:R-:W-:Y:S01]  /*0f00*/  IADD3 R202, P6, R29, R46, RZ ;  /* 0x0000002e1dca7210 */ /* 0x000fe20007fde0ff */
[----:B------:R-:W-:Y:S01]  /*0f10*/  IMAD.MOV.U32 R165, RZ, RZ, -0x800000 ;  /* 0xff800000ffa57424 */ /* 0x000fe200078e00ff */
[----:B------:R-:W-:Y:S01]  /*0f20*/  SHF.R.S32.HI R2, RZ, 0x6, R36 ;  /* 0x00000006ff027819 */ /* 0x000fe20000011424 */
[----:B------:R-:W-:Y:S01]  /*0f30*/  IMAD.MOV.U32 R8, RZ, RZ, RZ ;  /* 0x000000ffff087224 */ /* 0x000fe200078e00ff */
[----:B------:R-:W-:Y:S01]  /*0f40*/  LEA R6, R6, R15, 0x8 ;  /* 0x0000000f06067211 */ /* 0x000fe200078e40ff */
[----:B------:R-:W-:Y:S01]  /*0f50*/  IMAD R15, R41, 0x3, RZ ;  /* 0x00000003290f7824 */ /* 0x000fe200078e02ff */
[-C--:B------:R-:W-:Y:S01]  /*0f60*/  LEA.HI.X.SX32 R225, R9, R14.reuse, 0x1, P0 ;  /* 0x0000000e09e17211 */ /* 0x080fe200000f0eff */
[----:B------:R-:W-:Y:S01]  /*0f70*/  IMAD.MOV.U32 R7, RZ, RZ, RZ ;  /* 0x000000ffff077224 */ /* 0x000fe200078e00ff */
[-C--:B------:R-:W-:Y:S01]  /*0f80*/  LEA.HI.X.SX32 R221, R10, R14.reuse, 0x1, P2 ;  /* 0x0000000e0add7211 */ /* 0x080fe200010f0eff */
[----:B------:R-:W-:Y:S01]  /*0f90*/  IMAD.MOV.U32 R12, RZ, RZ, 0x3f800000 ;  /* 0x3f800000ff0c7424 */ /* 0x000fe200078e00ff */
[----:B------:R-:W-:Y:S01]  /*0fa0*/  LEA.HI.X.SX32 R219, R3, R14, 0x1, P3 ;  /* 0x0000000e03db7211 */ /* 0x000fe200018f0eff */
[----:B------:R-:W-:Y:S01]  /*0fb0*/  IMAD.SHL.U32 R3, R41, 0x2, RZ ;  /* 0x0000000229037824 */ /* 0x000fe200078e00ff */
[-C--:B------:R-:W-:Y:S01]  /*0fc0*/  LEA.HI.X.SX32 R203, R19, R47.reuse, 0x1, P6 ;  /* 0x0000002f13cb7211 */ /* 0x080fe200030f0eff */
[----:B------:R-:W-:Y:S01]  /*0fd0*/  IMAD.MOV.U32 R14, RZ, RZ, 0x3f800000 ;  /* 0x3f800000ff0e7424 */ /* 0x000fe200078e00ff */
[-C--:B------:R-:W-:Y:S01]  /*0fe0*/  LEA.HI.X.SX32 R123, R29, R47.reuse, 0x1, P5 ;  /* 0x0000002f1d7b7211 */ /* 0x080fe200028f0eff */
[----:B------:R-:W-:Y:S01]  /*0ff0*/  IMAD.MOV.U32 R11, RZ, RZ, 0x3f800000 ;  /* 0x3f800000ff0b7424 */ /* 0x000fe200078e00ff */
[----:B------:R-:W-:Y:S01]  /*1000*/  SGXT R2, R2, 0x1 ;  /* 0x000000010202781a */ /* 0x000fe20000000200 */
[----:B------:R-:W-:Y:S01]  /*1010*/  IMAD.MOV.U32 R161, RZ, RZ, -0x800000 ;  /* 0xff800000ffa17424 */ /* 0x000fe200078e00ff */
[-C--:B------:R-:W-:Y:S01]  /*1020*/  IADD3 R120, P0, R121, R46.reuse, RZ ;  /* 0x0000002e79787210 */ /* 0x080fe20007f1e0ff */
[----:B------:R-:W-:Y:S01]  /*1030*/  IMAD.MOV.U32 R166, RZ, RZ, -0x800000 ;  /* 0xff800000ffa67424 */ /* 0x000fe200078e00ff */
[-C--:B------:R-:W-:Y:S01]  /*1040*/  IADD3 R124, P1, R125, R46.reuse, RZ ;  /* 0x0000002e7d7c7210 */ /* 0x080fe20007f3e0ff */
[----:B------:R-:W-:Y:S01]  /*1050*/  CS2R R52, SRZ ;  /* 0x0000000000347805 */ /* 0x000fe2000001ff00 */
[-C--:B------:R-:W-:Y:S01]  /*1060*/  IADD3 R126, P3, R127, R46.reuse, RZ ;  /* 0x0000002e7f7e7210 */ /* 0x080fe20007f7e0ff */
[----:B------:R-:W-:Y:S01]  /*1070*/  CS2R R54, SRZ ;  /* 0x0000000000367805 */ /* 0x000fe2000001ff00 */
[-C--:B------:R-:W-:Y:S01]  /*1080*/  IADD3 R128, P2, R129, R46.reuse, RZ ;  /* 0x0000002e81807210 */ /* 0x080fe20007f5e0ff */
[----:B------:R-:W-:Y:S01]  /*1090*/  CS2R R60, SRZ ;  /* 0x00000000003c7805 */ /* 0x000fe2000001ff00 */
[-C--:B------:R-:W-:Y:S01]  /*10a0*/  IADD3 R206, P6, R21, R46.reuse, RZ ;  /* 0x0000002e15ce7210 */ /* 0x080fe20007fde0ff */
[----:B------:R-:W-:Y:S01]  /*10b0*/  CS2R R62, SRZ ;  /* 0x00000000003e7805 */ /* 0x000fe2000001ff00 */
[----:B------:R-:W-:Y:S01]  /*10c0*/  IADD3 R200, P5, R33, R46, RZ ;  /* 0x0000002e21c87210 */ /* 0x000fe20007fbe0ff */
[----:B------:R-:W-:Y:S01]  /*10d0*/  UMOV UR4, URZ ;  /* 0x0000003f00047c82 */ /* 0x000fe20008000000 */
[----:B------:R-:W-:Y:S01]  /*10e0*/  LOP3.LUT R2, R2, 0x90, RZ, 0xc0, !PT ;  /* 0x0000009002027812 */ /* 0x000fe200078ec0ff */
[----:B------:R-:W-:Y:S01]  /*10f0*/  UMOV UR5, URZ ;  /* 0x0000003f00057c82 */ /* 0x000fe20008000000 */
[----:B------:R-:W-:-:S02]  /*1100*/  LEA.HI.X.SX32 R121, R27, R47, 0x1, P0 ;  /* 0x0000002f1b797211 */ /* 0x000fc400000f0eff */
[-C--:B------:R-:W-:Y:S02]  /*1110*/  LEA.HI.X.SX32 R125, R31, R47.reuse, 0x1, P1 ;  /* 0x0000002f1f7d7211 */ /* 0x080fe400008f0eff */
[-C--:B------:R-:W-:Y:S02]  /*1120*/  LEA.HI.X.SX32 R207, R15, R47.reuse, 0x1, P6 ;  /* 0x0000002f0fcf7211 */ /* 0x080fe400030f0eff */
[-C--:B------:R-:W-:Y:S02]  /*1130*/  LEA.HI.X.SX32 R201, R21, R47.reuse, 0x1, P5 ;  /* 0x0000002f15c97211 */ /* 0x080fe400028f0eff */
[-C--:B------:R-:W-:Y:S02]  /*1140*/  LEA.HI.X.SX32 R127, R33, R47.reuse, 0x1, P3 ;  /* 0x0000002f217f7211 */ /* 0x080fe400018f0eff */
[----:B------:R-:W-:Y:S02]  /*1150*/  LEA.HI.X.SX32 R129, R35, R47, 0x1, P2 ;  /* 0x0000002f23817211 */ /* 0x000fe400010f0eff */
[----:B------:R-:W-:-:S02]  /*1160*/  LOP3.LUT R9, R16, 0x30, R20, 0x78, !PT ;  /* 0x0000003010097812 */ /* 0x000fc400078e7814 */
[-C--:B------:R-:W-:Y:S02]  /*1170*/  IADD3 R130, P4, R131, R46.reuse, RZ ;  /* 0x0000002e83827210 */ /* 0x080fe40007f9e0ff */
[-C--:B------:R-:W-:Y:S02]  /*1180*/  IADD3 R132, P0, R133, R46.reuse, RZ ;  /* 0x0000002e85847210 */ /* 0x080fe40007f1e0ff */
[-C--:B------:R-:W-:Y:S02]  /*1190*/  IADD3 R196, P1, R37, R46.reuse, RZ ;  /* 0x0000002e25c47210 */ /* 0x080fe40007f3e0ff */
[-C--:B------:R-:W-:Y:S02]  /*11a0*/  IADD3 R216, P6, R3, R46.reuse, RZ ;  /* 0x0000002e03d87210 */ /* 0x080fe40007fde0ff */
[CC--:B------:R-:W-:Y:S02]  /*11b0*/  LEA R208, P5, R41.reuse, R46.reuse, 0x2 ;  /* 0x0000002e29d07211 */ /* 0x0c0fe400078a10ff */
[----:B------:R-:W-:-:S02]  /*11c0*/  LEA R204, P3, R41, R46, 0x3 ;  /* 0x0000002e29cc7211 */ /* 0x000fc400078618ff */
[----:B------:R-:W-:Y:S02]  /*11d0*/  LEA R194, P2, R41, R46, 0x4 ;  /* 0x0000002e29c27211 */ /* 0x000fe400078420ff */
[----:B------:R-:W-:Y:S02]  /*11e0*/  LOP3.LUT R10, R2, 0x7e, R20, 0x78, !PT ;  /* 0x0000007e020a7812 */ /* 0x000fe400078e7814 */
[----:B------:R-:W-:Y:S02]  /*11f0*/  MOV R13, 0x3f800000 ;  /* 0x3f800000000d7802 */ /* 0x000fe40000000f00 */
[C---:B------:R-:W-:Y:S02]  /*1200*/  LOP3.LUT R251, R4.reuse, 0x48, RZ, 0xfc, !PT ;  /* 0x0000004804fb7812 */ /* 0x040fe400078efcff */
[C---:B------:R-:W-:Y:S02]  /*1210*/  LOP3.LUT R250, R4.reuse, 0x40, RZ, 0xfc, !PT ;  /* 0x0000004004fa7812 */ /* 0x040fe400078efcff */
[----:B------:R-:W-:-:S02]  /*1220*/  LOP3.LUT R215, R4, 0x8, RZ, 0xfc, !PT ;  /* 0x0000000804d77812 */ /* 0x000fc400078efcff */
[-C--:B------:R-:W-:Y:S02]  /*1230*/  LEA.HI.X.SX32 R197, R23, R47.reuse, 0x1, P1 ;  /* 0x0000002f17c57211 */ /* 0x080fe400008f0eff */
[-C--:B------:R-:W-:Y:S02]  /*1240*/  LEA.HI.X.SX32 R131, R37, R47.reuse, 0x1, P4 ;  /* 0x0000002f25837211 */ /* 0x080fe400020f0eff */
[-C--:B------:R-:W-:Y:S02]  /*1250*/  LEA.HI.X.SX32 R217, R41, R47.reuse, 0x1, P6 ;  /* 0x0000002f29d97211 */ /* 0x080fe400030f0eff */
[-C--:B------:R-:W-:Y:S02]  /*1260*/  LEA.HI.X.SX32 R209, R3, R47.reuse, 0x1, P5 ;  /* 0x0000002f03d17211 */ /* 0x080fe400028f0eff */
[-C--:B------:R-:W-:Y:S02]  /*1270*/  LEA.HI.X.SX32 R205, R17, R47.reuse, 0x1, P3 ;  /* 0x0000002f11cd7211 */ /* 0x080fe400018f0eff */
[----:B------:R-:W-:-:S02]  /*1280*/  LEA.HI.X.SX32 R195, R25, R47, 0x1, P2 ;  /* 0x0000002f19c37211 */ /* 0x000fc400010f0eff */
[----:B------:R-:W-:Y:S02]  /*1290*/  LEA.HI.X.SX32 R133, R39, R47, 0x1, P0 ;  /* 0x0000002f27857211 */ /* 0x000fe400000f0eff */
[----:B------:R-:W-:-:S03]  /*12a0*/  LOP3.LUT R2, R9, 0x40, RZ, 0x3c, !PT ;  /* 0x0000004009027812 */ /* 0x000fc600078e3cff */
.L_x_1:
[----:B------:R-:W-:-:S04]  /*12b0*/  IMAD.WIDE R2, R8, 0x2, R248 ;  /* 0x0000000208027825 */ /* 0x000fc800078e02f8 */
[C---:B------:R-:W-:Y:S01]  /*12c0*/  IMAD.WIDE R20, R8.reuse, 0x2, R242 ;  /* 0x0000000208147825 */ /* 0x040fe200078e02f2 */
[----:B------:R0:W2:Y:S03]  /*12d0*/  LDG.E.U16 R15, [R2.64] ;  /* 0x00000006020f7981 */ /* 0x0000a6000c1e1500 */
[C---:B------:R-:W-:Y:S01]  /*12e0*/  IMAD.WIDE R22, R8.reuse, 0x2, R240 ;  /* 0x0000000208167825 */ /* 0x040fe200078e02f0 */
[----:B------:R1:W3:Y:S03]  /*12f0*/  LDG.E.U16 R39, [R20.64] ;  /* 0x0000000614277981 */ /* 0x0002e6000c1e1500 */
[C---:B------:R-:W-:Y:S01]  /*1300*/  IMAD.WIDE R16, R8.reuse, 0x2, R246 ;  /* 0x0000000208107825 */ /* 0x040fe200078e02f6 */
[----:B------:R4:W5:Y:S03]  /*1310*/  LDG.E.U16 R41, [R22.64] ;  /* 0x0000000616297981 */ /* 0x000966000c1e1500 */
[C---:B------:R-:W-:Y:S01]  /*1320*/  IMAD.WIDE R18, R8.reuse, 0x2, R244 ;  /* 0x0000000208127825 */ /* 0x040fe200078e02f4 */
[----:B------:R1:W5:Y:S03]  /*1330*/  LDG.E.U16 R35, [R16.64] ;  /* 0x0000000610237981 */ /* 0x000366000c1e1500 */
[C---:B------:R-:W-:Y:S01]  /*1340*/  IMAD.WIDE R24, R8.reuse, 0x2, R238 ;  /* 0x0000000208187825 */ /* 0x040fe200078e02ee */
[----:B------:R1:W5:Y:S03]  /*1350*/  LDG.E.U16 R37, [R18.64] ;  /* 0x0000000612257981 */ /* 0x000366000c1e1500 */
[C---:B0-----:R-:W-:Y:S01]  /*1360*/  IMAD.WIDE R2, R8.reuse, 0x2, R236 ;  /* 0x0000000208027825 */ /* 0x041fe200078e02ec */
[----:B------:R0:W5:Y:S03]  /*1370*/  LDG.E.U16 R43, [R24.64] ;  /* 0x00000006182b7981 */ /* 0x000166000c1e1500 */
[----:B------:R-:W-:-:S02]  /*1380*/  IMAD.WIDE R26, R8, 0x2, R234 ;  /* 0x00000002081a7825 */ /* 0x000fc400078e02ea */
[----:B------:R0:W5:Y:S02]  /*1390*/  LDG.E.U16 R3, [R2.64] ;  /* 0x0000000602037981 */ /* 0x000164000c1e1500 */
[C---:B------:R-:W-:Y:S02]  /*13a0*/  IMAD.WIDE R28, R8.reuse, 0x2, R232 ;  /* 0x00000002081c7825 */ /* 0x040fe400078e02e8 */
[----:B------:R-:W5:Y:S02]  /*13b0*/  LDG.E.U16 R27, [R26.64] ;  /* 0x000000061a1b7981 */ /* 0x000f64000c1e1500 */
[C---:B------:R-:W-:Y:S02]  /*13c0*/  IMAD.WIDE R30, R8.reuse, 0x2, R230 ;  /* 0x00000002081e7825 */ /* 0x040fe400078e02e6 */
[----:B------:R-:W5:Y:S02]  /*13d0*/  LDG.E.U16 R29, [R28.64] ;  /* 0x000000061c1d7981 */ /* 0x000f64000c1e1500 */
[----:B------:R-:W-:-:S02]  /*13e0*/  IMAD.WIDE R32, R8, 0x2, R228 ;  /* 0x0000000208207825 */ /* 0x000fc400078e02e4 */
[----:B------:R-:W5:Y:S02]  /*13f0*/  LDG.E.U16 R31, [R30.64] ;  /* 0x000000061e1f7981 */ /* 0x000f64000c1e1500 */
[C---:B-1----:R-:W-:Y:S02]  /*1400*/  IMAD.WIDE R20, R8.reuse, 0x2, R222 ;  /* 0x0000000208147825 */ /* 0x042fe400078e02de */
[----:B------:R-:W5:Y:S02]  /*1410*/  LDG.E.U16 R33, [R32.64] ;  /* 0x0000000620217981 */ /* 0x000f64000c1e1500 */
[C---:B----4-:R-:W-:Y:S02]  /*1420*/  IMAD.WIDE R22, R8.reuse, 0x2, R220 ;  /* 0x0000000208167825 */ /* 0x050fe400078e02dc */
[----:B------:R-:W4:Y:S02]  /*1430*/  LDG.E.U16 R21, [R20.64] ;  /* 0x0000000614157981 */ /* 0x000f24000c1e1500 */
[----:B------:R-:W-:-:S02]  /*1440*/  IMAD.WIDE R16, R8, 0x2, R226 ;  /* 0x0000000208107825 */ /* 0x000fc400078e02e2 */
[----:B------:R-:W4:Y:S02]  /*1450*/  LDG.E.U16 R23, [R22.64] ;  /* 0x0000000616177981 */ /* 0x000f24000c1e1500 */
[C---:B------:R-:W-:Y:S02]  /*1460*/  IMAD.WIDE R18, R8.reuse, 0x2, R224 ;  /* 0x0000000208127825 */ /* 0x040fe400078e02e0 */
[----:B------:R-:W4:Y:S02]  /*1470*/  LDG.E.U16 R45, [R16.64] ;  /* 0x00000006102d7981 */ /* 0x000f24000c1e1500 */
[----:B0-----:R-:W-:Y:S02]  /*1480*/  IMAD.WIDE R24, R8, 0x2, R218 ;  /* 0x0000000208187825 */ /* 0x001fe400078e02da */
[----:B------:R-:W4:Y:S04]  /*1490*/  LDG.E.U16 R69, [R18.64] ;  /* 0x0000000612457981 */ /* 0x000f28000c1e1500 */
[----:B------:R-:W4:Y:S04]  /*14a0*/  LDG.E.U16 R71, [R24.64] ;  /* 0x0000000618477981 */ /* 0x000f28000c1e1500 */
[----:B------:R-:W-:Y:S06]  /*14b0*/  BAR.SYNC.DEFER_BLOCKING 0x0 ;  /* 0x0000000000007b1d */ /* 0x000fec0000010000 */
[----:B------:R-:W0:Y:S02]  /*14c0*/  S2R R34, SR_TID.X ;  /* 0x0000000000227919 */ /* 0x000e240000002100 */
[----:B0-----:R-:W-:-:S04]  /*14d0*/  LOP3.LUT R34, R34, 0x3, RZ, 0xc0, !PT ;  /* 0x0000000322227812 */ /* 0x001fc800078ec0ff */
[----:B------:R-:W-:-:S05]  /*14e0*/  LEA R162, P0, R34, UR4, 0x1 ;  /* 0x0000000422a27c11 */ /* 0x000fca000f8008ff */
[----:B------:R-:W-:Y:S01]  /*14f0*/  IMAD.X R164, RZ, RZ, UR5, P0 ;  /* 0x00000005ffa47e24 */ /* 0x000fe200080e06ff */
[----:B------:R-:W-:-:S04]  /*1500*/  IADD3 R2, P6, R162, 0x11, RZ ;  /* 0x00000011a2027810 */ /* 0x000fc80007fde0ff */
[----:B------:R-:W-:Y:S01]  /*1510*/  ISETP.GT.U32.AND P0, PT, R2, R4, PT ;  /* 0x000000040200720c */ /* 0x000fe20003f04070 */
[----:B------:R-:W-:Y:S01]  /*1520*/  IMAD.WIDE R96, R7, 0x2, R46 ;  /* 0x0000000207607825 */ /* 0x000fe200078e022e */
[----:B--2---:R-:W-:Y:S04]  /*1530*/  STS.U16 [R10+0x1000], R15 ;  /* 0x0010000f0a007388 */ /* 0x004fe80000000400 */
[----:B---3--:R-:W-:Y:S04]  /*1540*/  STS.U16 [R10+0x1300], R39 ;  /* 0x001300270a007388 */ /* 0x008fe80000000400 */
[----:B-----5:R-:W-:Y:S04]  /*1550*/  STS.U16 [R10+0x1400], R41 ;  /* 0x001400290a007388 */ /* 0x020fe80000000400 */
[----:B------:R-:W-:Y:S04]  /*1560*/  STS.U16 [R10+0x1100], R35 ;  /* 0x001100230a007388 */ /* 0x000fe80000000400 */
[----:B------:R-:W-:Y:S04]  /*1570*/  STS.U16 [R10+0x1200], R37 ;  /* 0x001200250a007388 */ /* 0x000fe80000000400 */
[----:B------:R-:W-:Y:S04]  /*1580*/  STS.U16 [R10+0x1500], R43 ;  /* 0x0015002b0a007388 */ /* 0x000fe80000000400 */
[----:B------:R0:W-:Y:S04]  /*1590*/  STS.U16 [R10+0x1600], R3 ;  /* 0x001600030a007388 */ /* 0x0001e80000000400 */
[----:B------:R-:W-:Y:S04]  /*15a0*/  STS.U16 [R10+0x1700], R27 ;  /* 0x0017001b0a007388 */ /* 0x000fe80000000400 */
[----:B------:R-:W-:Y:S04]  /*15b0*/  STS.U16 [R10+0x1800], R29 ;  /* 0x0018001d0a007388 */ /* 0x000fe80000000400 */
[----:B------:R-:W-:Y:S04]  /*15c0*/  STS.U16 [R10+0x1900], R31 ;  /* 0x0019001f0a007388 */ /* 0x000fe80000000400 */
[----:B------:R-:W-:Y:S04]  /*15d0*/  STS.U16 [R10+0x1a00], R33 ;  /* 0x001a00210a007388 */ /* 0x000fe80000000400 */
[----:B----4-:R-:W-:Y:S04]  /*15e0*/  STS.U16 [R10+0x1d00], R21 ;  /* 0x001d00150a007388 */ /* 0x010fe80000000400 */
[----:B------:R-:W-:Y:S04]  /*15f0*/  STS.U16 [R10+0x1e00], R23 ;  /* 0x001e00170a007388 */ /* 0x000fe80000000400 */
[----:B------:R-:W-:Y:S04]  /*1600*/  STS.U16 [R10+0x1b00], R45 ;  /* 0x001b002d0a007388 */ /* 0x000fe80000000400 */
[----:B------:R-:W-:Y:S04]  /*1610*/  STS.U16 [R10+0x1c00], R69 ;  /* 0x001c00450a007388 */ /* 0x000fe80000000400 */
[----:B------:R-:W-:Y:S04]  /*1620*/  STS.U16 [R10+0x1f00], R71 ;  /* 0x001f00470a007388 */ /* 0x000fe80000000400 */
[----:B------:R-:W-:Y:S06]  /*1630*/  BAR.SYNC.DEFER_BLOCKING 0x0 ;  /* 0x0000000000007b1d */ /* 0x000fec0000010000 */
[----:B------:R-:W-:Y:S04]  /*1640*/  LDSM.16.MT88.4 R116, [R6] ;  /* 0x000000000674783b */ /* 0x000fe80000004200 */
[----:B------:R-:W1:Y:S04]  /*1650*/  LDSM.16.M88.4 R24, [R5+0x1200] ;  /* 0x001200000518783b */ /* 0x000e680000000200 */
[----:B------:R-:W2:Y:S04]  /*1660*/  LDSM.16.MT88.4 R64, [R6+0x80] ;  /* 0x000080000640783b */ /* 0x000ea80000004200 */
[----:B------:R-:W3:Y:S01]  /*1670*/  LDSM.16.M88.4 R80, [R5+0x1400] ;  /* 0x001400000550783b */ /* 0x000ee20000000200 */
[----:B0-----:R-:W-:-:S03]  /*1680*/  IADD3 R3, P1, R162, 0x10, RZ ;  /* 0x00000010a2037810 */ /* 0x001fc60007f3e0ff */
[----:B------:R-:W0:Y:S01]  /*1690*/  LDSM.16.M88.4 R68, [R5+0x1600] ;  /* 0x001600000544783b */ /* 0x000e220000000200 */
[C---:B------:R-:W-:Y:S02]  /*16a0*/  ISETP.GT.U32.AND P5, PT, R3.reuse, R4, PT ;  /* 0x000000040300720c */ /* 0x040fe40003fa4070 */
[----:B------:R-:W-:Y:S01]  /*16b0*/  IADD3.X R15, RZ, R164, RZ, P1, !PT ;  /* 0x000000a4ff0f7210 */ /* 0x000fe20000ffe4ff */
[----:B------:R4:W5:Y:S01]  /*16c0*/  LDG.E.U16 R96, [R96.64] ;  /* 0x0000000660607981 */ /* 0x000962000c1e1500 */
[----:B------:R-:W-:Y:S01]  /*16d0*/  ISETP.GT.U32.AND P3, PT, R3, R215, PT ;  /* 0x000000d70300720c */ /* 0x000fe20003f64070 */
[----:B------:R-:W-:Y:S02]  /*16e0*/  IMAD.WIDE R100, R7, 0x2, R216 ;  /* 0x0000000207647825 */ /* 0x000fe400078e02d8 */
[----:B------:R-:W-:Y:S01]  /*16f0*/  LDSM.16.M88.4 R108, [R5+0x1800] ;  /* 0x00180000056c783b */ /* 0x000fe20000000200 */
[-C--:B-1----:R-:W-:Y:S08]  /*1700*/  HMMA.16816.F32.BF16 R16, R116, R24.reuse, RZ ;  /* 0x000000187410723c */ /* 0x082ff000000418ff */
[----:B--2---:R-:W-:Y:S01]  /*1710*/  HMMA.16816.F32.BF16 R28, R64, R24, RZ ;  /* 0x00000018401c723c */ /* 0x004fe200000418ff */
[C---:B------:R-:W-:Y:S01]  /*1720*/  ISETP.GT.U32.AND.EX P5, PT, R15.reuse, RZ, PT, P5 ;  /* 0x000000ff0f00720c */ /* 0x040fe20003fa4150 */
[----:B------:R-:W2:Y:S01]  /*1730*/  LDG.E.U16 R100, [R100.64] ;  /* 0x0000000664647981 */ /* 0x000ea2000c1e1500 */
[----:B------:R-:W-:-:S05]  /*1740*/  ISETP.GT.U32.AND.EX P3, PT, R15, RZ, PT, P3 ;  /* 0x000000ff0f00720c */ /* 0x000fca0003f64130 */
[----:B------:R-:W-:Y:S01]  /*1750*/  HMMA.16816.F32.BF16 R20, R116, R26, RZ ;  /* 0x0000001a7414723c */ /* 0x000fe200000418ff */
[----:B------:R-:W-:-:S07]  /*1760*/  ISETP.GT.U32.AND P4, PT, R3, R250, PT ;  /* 0x000000fa0300720c */ /* 0x000fce0003f84070 */
[----:B------:R-:W-:Y:S01]  /*1770*/  HMMA.16816.F32.BF16 R24, R64, R26, RZ ;  /* 0x0000001a4018723c */ /* 0x000fe200000418ff */
[----:B------:R-:W-:Y:S02]  /*1780*/  FMUL R16, R16, c[0x0][0x188] ;  /* 0x0000620010107a20 */ /* 0x000fe40000400000 */
[----:B------:R-:W-:Y:S01]  /*1790*/  FMUL R18, R18, c[0x0][0x188] ;  /* 0x0000620012127a20 */ /* 0x000fe20000400000 */
[----:B------:R-:W-:Y:S02]  /*17a0*/  ISETP.GT.U32.AND P1, PT, R2, R215, PT ;  /* 0x000000d70200720c */ /* 0x000fe40003f24070 */
[----:B------:R-:W-:Y:S02]  /*17b0*/  FSEL R32, R16, -INF , !P5 ;  /* 0xff80000010207808 */ /* 0x000fe40006800000 */
[----:B------:R-:W-:Y:S02]  /*17c0*/  FSEL R16, R18, -INF , !P3 ;  /* 0xff80000012107808 */ /* 0x000fe40005800000 */
[----:B------:R-:W-:-:S02]  /*17d0*/  ISETP.GT.U32.AND P5, PT, R2, R250, PT ;  /* 0x000000fa0200720c */ /* 0x000fc40003fa4070 */
[-C--:B------:R-:W-:Y:S01]  /*17e0*/  ISETP.GT.U32.AND P3, PT, R2, R251.reuse, PT ;  /* 0x000000fb0200720c */ /* 0x080fe20003f64070 */
[----:B------:R-:W-:Y:S01]  /*17f0*/  FMUL R2, R28, c[0x0][0x188] ;  /* 0x000062001c027a20 */ /* 0x000fe20000400000 */
[----:B------:R-:W-:Y:S01]  /*1800*/  ISETP.GT.U32.AND.EX P4, PT, R15, RZ, PT, P4 ;  /* 0x000000ff0f00720c */ /* 0x000fe20003f84140 */
[----:B------:R-:W-:Y:S01]  /*1810*/  IMAD.X R18, RZ, RZ, R164, P6 ;  /* 0x000000ffff127224 */ /* 0x000fe200030e06a4 */
[----:B------:R-:W-:Y:S01]  /*1820*/  ISETP.GT.U32.AND P2, PT, R3, R251, PT ;  /* 0x000000fb0300720c */ /* 0x000fe20003f44070 */
[----:B------:R-:W-:Y:S01]  /*1830*/  FMUL R17, R17, c[0x0][0x188] ;  /* 0x0000620011117a20 */ /* 0x000fe20000400000 */
[----:B------:R-:W-:Y:S02]  /*1840*/  FSEL R2, R2, -INF , !P4 ;  /* 0xff80000002027808 */ /* 0x000fe40006000000 */
[----:B------:R-:W-:Y:S02]  /*1850*/  IADD3 R3, P4, R162, 0x18, RZ ;  /* 0x00000018a2037810 */ /* 0x000fe40007f9e0ff */
[----:B------:R-:W-:-:S02]  /*1860*/  ISETP.GT.U32.AND.EX P0, PT, R18, RZ, PT, P0 ;  /* 0x000000ff1200720c */ /* 0x000fc40003f04100 */
[----:B------:R-:W-:Y:S01]  /*1870*/  ISETP.GT.U32.AND.EX P2, PT, R15, RZ, PT, P2 ;  /* 0x000000ff0f00720c */ /* 0x000fe20003f44120 */
[----:B------:R-:W-:Y:S01]  /*1880*/  FMUL R15, R30, c[0x0][0x188] ;  /* 0x000062001e0f7a20 */ /* 0x000fe20000400000 */
[-C--:B---3--:R-:W-:Y:S01]  /*1890*/  HMMA.16816.F32.BF16 R84, R116, R80.reuse, RZ ;  /* 0x000000507454723c */ /* 0x088fe200000418ff */
[----:B------:R-:W-:Y:S01]  /*18a0*/  FMUL R19, R19, c[0x0][0x188] ;  /* 0x0000620013137a20 */ /* 0x000fe20000400000 */
[C---:B------:R-:W-:Y:S01]  /*18b0*/  ISETP.GT.U32.AND.EX P1, PT, R18.reuse, RZ, PT, P1 ;  /* 0x000000ff1200720c */ /* 0x040fe20003f24110 */
[----:B------:R-:W-:Y:S01]  /*18c0*/  FMUL R29, R29, c[0x0][0x188] ;  /* 0x000062001d1d7a20 */ /* 0x000fe20000400000 */
[----:B------:R-:W-:Y:S01]  /*18d0*/  FSEL R40, R17, -INF , !P0 ;  /* 0xff80000011287808 */ /* 0x000fe20004000000 */
[----:B------:R-:W-:Y:S01]  /*18e0*/  IMAD.X R17, RZ, RZ, R164, P4 ;  /* 0x000000ffff117224 */ /* 0x000fe200020e06a4 */
[----:B------:R-:W-:Y:S02]  /*18f0*/  ISETP.GT.U32.AND.EX P5, PT, R18, RZ, PT, P5 ;  /* 0x000000ff1200720c */ /* 0x000fe40003fa4150 */
[----:B------:R-:W-:Y:S01]  /*1900*/  HMMA.16816.F32.BF16 R76, R64, R80, RZ ;  /* 0x00000050404c723c */ /* 0x000fe200000418ff */
[----:B------:R-:W-:-:S02]  /*1910*/  ISETP.GT.U32.AND P0, PT, R3, R250, PT ;  /* 0x000000fa0300720c */ /* 0x000fc40003f04070 */
[----:B------:R-:W-:Y:S01]  /*1920*/  FSEL R15, R15, -INF , !P2 ;  /* 0xff8000000f0f7808 */ /* 0x000fe20005000000 */
[----:B------:R-:W-:Y:S01]  /*1930*/  FMUL R24, R24, c[0x0][0x188] ;  /* 0x0000620018187a20 */ /* 0x000fe20000400000 */
[C---:B------:R-:W-:Y:S02]  /*1940*/  ISETP.GT.U32.AND P6, PT, R3.reuse, R4, PT ;  /* 0x000000040300720c */ /* 0x040fe40003fc4070 */
[----:B------:R-:W-:Y:S02]  /*1950*/  ISETP.GT.U32.AND P2, PT, R3, R215, PT ;  /* 0x000000d70300720c */ /* 0x000fe40003f44070 */
[----:B------:R-:W-:Y:S01]  /*1960*/  FSEL R39, R19, -INF , !P1 ;  /* 0xff80000013277808 */ /* 0x000fe20004800000 */
[----:B------:R-:W-:Y:S01]  /*1970*/  FMUL R31, R31, c[0x0][0x188] ;  /* 0x000062001f1f7a20 */ /* 0x000fe20000400000 */
[----:B------:R-:W-:Y:S02]  /*1980*/  ISETP.GT.U32.AND P1, PT, R3, R251, PT ;  /* 0x000000fb0300720c */ /* 0x000fe40003f24070 */
[----:B------:R-:W-:-:S02]  /*1990*/  FSEL R34, R29, -INF , !P5 ;  /* 0xff8000001d227808 */ /* 0x000fc40006800000 */
[----:B------:R-:W-:Y:S01]  /*19a0*/  ISETP.GT.U32.AND.EX P3, PT, R18, RZ, PT, P3 ;  /* 0x000000ff1200720c */ /* 0x000fe20003f64130 */
[----:B------:R-:W-:Y:S01]  /*19b0*/  FMUL R18, R20, c[0x0][0x188] ;  /* 0x0000620014127a20 */ /* 0x000fe20000400000 */
[----:B------:R-:W-:Y:S01]  /*19c0*/  IADD3 R3, P5, R162, 0x19, RZ ;  /* 0x00000019a2037810 */ /* 0x000fe20007fbe0ff */
[----:B------:R-:W-:Y:S01]  /*19d0*/  FMUL R20, R22, c[0x0][0x188] ;  /* 0x0000620016147a20 */ /* 0x000fe20000400000 */
[C---:B------:R-:W-:Y:S02]  /*19e0*/  ISETP.GT.U32.AND.EX P0, PT, R17.reuse, RZ, PT, P0 ;  /* 0x000000ff1100720c */ /* 0x040fe40003f04100 */
[C---:B------:R-:W-:Y:S02]  /*19f0*/  ISETP.GT.U32.AND.EX P6, PT, R17.reuse, RZ, PT, P6 ;  /* 0x000000ff1100720c */ /* 0x040fe40003fc4160 */
[----:B------:R-:W-:Y:S02]  /*1a00*/  ISETP.GT.U32.AND.EX P2, PT, R17, RZ, PT, P2 ;  /* 0x000000ff1100720c */ /* 0x000fe40003f44120 */
[----:B------:R-:W-:Y:S01]  /*1a10*/  FSEL R30, R24, -INF , !P0 ;  /* 0xff800000181e7808 */ /* 0x000fe20004000000 */
[----:B------:R-:W-:Y:S01]  /*1a20*/  IMAD.X R24, RZ, RZ, R164, P5 ;  /* 0x000000ffff187224 */ /* 0x000fe200028e06a4 */
[----:B------:R-:W-:Y:S01]  /*1a30*/  FSEL R33, R31, -INF , !P3 ;  /* 0xff8000001f217808 */ /* 0x000fe20005800000 */
[----:B------:R-:W-:Y:S01]  /*1a40*/  HMMA.16816.F32.BF16 R72, R116, R82, RZ ;  /* 0x000000527448723c */ /* 0x000fe200000418ff */
[----:B------:R-:W-:-:S02]  /*1a50*/  ISETP.GT.U32.AND P4, PT, R3, R4, PT ;  /* 0x000000040300720c */ /* 0x000fc40003f84070 */
[C---:B------:R-:W-:Y:S02]  /*1a60*/  ISETP.GT.U32.AND P3, PT, R3.reuse, R215, PT ;  /* 0x000000d70300720c */ /* 0x040fe40003f64070 */
[----:B------:R-:W-:Y:S02]  /*1a70*/  FSEL R18, R18, -INF , !P6 ;  /* 0xff80000012127808 */ /* 0x000fe40007000000 */
[----:B------:R-:W-:Y:S02]  /*1a80*/  FSEL R20, R20, -INF , !P2 ;  /* 0xff80000014147808 */ /* 0x000fe40005000000 */
[C---:B------:R-:W-:Y:S02]  /*1a90*/  ISETP.GT.U32.AND P6, PT, R3.reuse, R250, PT ;  /* 0x000000fa0300720c */ /* 0x040fe40003fc4070 */
[----:B------:R-:W-:Y:S02]  /*1aa0*/  ISETP.GT.U32.AND P2, PT, R3, R251, PT ;  /* 0x000000fb0300720c */ /* 0x000fe40003f44070 */
[----:B------:R-:W-:Y:S01]  /*1ab0*/  ISETP.GT.U32.AND.EX P1, PT, R17, RZ, PT, P1 ;  /* 0x000000ff1100720c */ /* 0x000fe20003f24110 */
[----:B------:R-:W-:Y:S01]  /*1ac0*/  FMUL R17, R26, c[0x0][0x188] ;  /* 0x000062001a117a20 */ /* 0x000fe20000400000 */
[----:B------:R-:W-:Y:S01]  /*1ad0*/  IADD3 R3, P0, R162, 0x20, RZ ;  /* 0x00000020a2037810 */ /* 0x000fe20007f1e0ff */
[----:B------:R-:W-:Y:S01]  /*1ae0*/  FMUL R21, R21, c[0x0][0x188] ;  /* 0x0000620015157a20 */ /* 0x000fe20000400000 */
[C---:B------:R-:W-:Y:S01]  /*1af0*/  ISETP.GT.U32.AND.EX P4, PT, R24.reuse, RZ, PT, P4 ;  /* 0x000000ff1800720c */ /* 0x040fe20003f84140 */
[----:B------:R-:W-:Y:S01]  /*1b00*/  FMUL R23, R23, c[0x0][0x188] ;  /* 0x0000620017177a20 */ /* 0x000fe20000400000 */
[----:B------:R-:W-:Y:S01]  /*1b10*/  ISETP.GT.U32.AND.EX P3, PT, R24, RZ, PT, P3 ;  /* 0x000000ff1800720c */ /* 0x000fe20003f64130 */
[----:B------:R-:W-:Y:S01]  /*1b20*/  FMUL R25, R25, c[0x0][0x188] ;  /* 0x0000620019197a20 */ /* 0x000fe20000400000 */
[----:B------:R-:W-:Y:S01]  /*1b30*/  FSEL R17, R17, -INF , !P1 ;  /* 0xff80000011117808 */ /* 0x000fe20004800000 */
[----:B------:R-:W-:Y:S01]  /*1b40*/  IMAD.X R22, RZ, RZ, R164, P0 ;  /* 0x000000ffff167224 */ /* 0x000fe200000e06a4 */
[----:B------:R-:W-:-:S02]  /*1b50*/  ISETP.GT.U32.AND P5, PT, R3, R4, PT ;  /* 0x000000040300720c */ /* 0x000fc40003fa4070 */
[----:B------:R-:W-:Y:S02]  /*1b60*/  ISETP.GT.U32.AND P1, PT, R3, R215, PT ;  /* 0x000000d70300720c */ /* 0x000fe40003f24070 */
[----:B------:R-:W-:Y:S02]  /*1b70*/  ISETP.GT.U32.AND.EX P6, PT, R24, RZ, PT, P6 ;  /* 0x000000ff1800720c */ /* 0x000fe40003fc4160 */
[----:B------:R-:W-:Y:S02]  /*1b80*/  FSEL R38, R21, -INF , !P4 ;  /* 0xff80000015267808 */ /* 0x000fe40006000000 */
[----:B------:R-:W-:Y:S01]  /*1b90*/  FSEL R37, R23, -INF , !P3 ;  /* 0xff80000017257808 */ /* 0x000fe20005800000 */
[----:B------:R-:W-:Y:S01]  /*1ba0*/  HMMA.16816.F32.BF16 R80, R64, R82, RZ ;  /* 0x000000524050723c */ /* 0x000fe200000418ff */
[C---:B------:R-:W-:Y:S02]  /*1bb0*/  ISETP.GT.U32.AND P4, PT, R3.reuse, R250, PT ;  /* 0x000000fa0300720c */ /* 0x040fe40003f84070 */
[----:B------:R-:W-:Y:S01]  /*1bc0*/  ISETP.GT.U32.AND P3, PT, R3, R251, PT ;  /* 0x000000fb0300720c */ /* 0x000fe20003f64070 */
[----:B------:R-:W-:Y:S01]  /*1bd0*/  FMUL R3, R27, c[0x0][0x188] ;  /* 0x000062001b037a20 */ /* 0x000fe20000400000 */
[----:B------:R-:W-:Y:S01]  /*1be0*/  FSEL R25, R25, -INF , !P6 ;  /* 0xff80000019197808 */ /* 0x000fe20007000000 */
[----:B------:R-:W-:Y:S01]  /*1bf0*/  FMUL R26, R84, c[0x0][0x188] ;  /* 0x00006200541a7a20 */ /* 0x000fe20000400000 */
[----:B------:R-:W-:Y:S01]  /*1c00*/  ISETP.GT.U32.AND.EX P2, PT, R24, RZ, PT, P2 ;  /* 0x000000ff1800720c */ /* 0x000fe20003f44120 */
[----:B------:R-:W-:Y:S01]  /*1c10*/  FMUL R27, R86, c[0x0][0x188] ;  /* 0x00006200561b7a20 */ /* 0x000fe20000400000 */
[----:B------:R-:W-:Y:S01]  /*1c20*/  ISETP.GT.U32.AND.EX P5, PT, R22, RZ, PT, P5 ;  /* 0x000000ff1600720c */ /* 0x000fe20003fa4150 */
[----:B------:R-:W-:Y:S01]  /*1c30*/  FMUL R21, R76, c[0x0][0x188] ;  /* 0x000062004c157a20 */ /* 0x000fe20000400000 */
[----:B------:R-:W-:-:S02]  /*1c40*/  ISETP.GT.U32.AND.EX P1, PT, R22, RZ, PT, P1 ;  /* 0x000000ff1600720c */ /* 0x000fc40003f24110 */
[----:B------:R-:W-:Y:S02]  /*1c50*/  IADD3 R19, P6, R162, 0x21, RZ ;  /* 0x00000021a2137810 */ /* 0x000fe40007fde0ff */
[----:B------:R-:W-:Y:S02]  /*1c60*/  ISETP.GT.U32.AND.EX P4, PT, R22, RZ, PT, P4 ;  /* 0x000000ff1600720c */ /* 0x000fe40003f84140 */
[----:B------:R-:W-:Y:S02]  /*1c70*/  FSEL R3, R3, -INF , !P2 ;  /* 0xff80000003037808 */ /* 0x000fe40005000000 */
[----:B------:R-:W-:Y:S02]  /*1c80*/  FSEL R26, R26, -INF , !P5 ;  /* 0xff8000001a1a7808 */ /* 0x000fe40006800000 */
[----:B------:R-:W-:Y:S01]  /*1c90*/  FSEL R27, R27, -INF , !P1 ;  /* 0xff8000001b1b7808 */ /* 0x000fe20004800000 */
[----:B------:R-:W-:Y:S01]  /*1ca0*/  FMUL R31, R78, c[0x0][0x188] ;  /* 0x000062004e1f7a20 */ /* 0x000fe20000400000 */
[----:B------:R-:W-:-:S02]  /*1cb0*/  ISETP.GT.U32.AND P0, PT, R19, R4, PT ;  /* 0x000000041300720c */ /* 0x000fc40003f04070 */
[C---:B------:R-:W-:Y:S02]  /*1cc0*/  ISETP.GT.U32.AND P2, PT, R19.reuse, R215, PT ;  /* 0x000000d71300720c */ /* 0x040fe40003f44070 */
[C---:B------:R-:W-:Y:S02]  /*1cd0*/  ISETP.GT.U32.AND P5, PT, R19.reuse, R250, PT ;  /* 0x000000fa1300720c */ /* 0x040fe40003fa4070 */
[----:B------:R-:W-:Y:S02]  /*1ce0*/  ISETP.GT.U32.AND P1, PT, R19, R251, PT ;  /* 0x000000fb1300720c */ /* 0x000fe40003f24070 */
[----:B------:R-:W-:Y:S02]  /*1cf0*/  FSEL R21, R21, -INF , !P4 ;  /* 0xff80000015157808 */ /* 0x000fe40006000000 */
[----:B------:R-:W-:Y:S02]  /*1d00*/  ISETP.GT.U32.AND.EX P3, PT, R22, RZ, PT, P3 ;  /* 0x000000ff1600720c */ /* 0x000fe40003f64130 */
[----:B------:R-:W-:-:S02]  /*1d10*/  IADD3 R19, P4, R162, 0x28, RZ ;  /* 0x00000028a2137810 */ /* 0x000fc40007f9e0ff */
[----:B------:R-:W-:Y:S01]  /*1d20*/  IADD3.X R22, RZ, R164, RZ, P6, !PT ;  /* 0x000000a4ff167210 */ /* 0x000fe200037fe4ff */
[----:B------:R-:W-:Y:S01]  /*1d30*/  FMUL R36, R85, c[0x0][0x188] ;  /* 0x0000620055247a20 */ /* 0x000fe20000400000 */
[----:B------:R-:W-:Y:S01]  /*1d40*/  FSEL R31, R31, -INF , !P3 ;  /* 0xff8000001f1f7808 */ /* 0x000fe20005800000 */
[----:B------:R-:W-:Y:S01]  /*1d50*/  FMUL R35, R87, c[0x0][0x188] ;  /* 0x0000620057237a20 */ /* 0x000fe20000400000 */
[C---:B------:R-:W-:Y:S01]  /*1d60*/  ISETP.GT.U32.AND.EX P0, PT, R22.reuse, RZ, PT, P0 ;  /* 0x000000ff1600720c */ /* 0x040fe20003f04100 */
[----:B------:R-:W-:Y:S01]  /*1d70*/  FMUL R23, R77, c[0x0][0x188] ;  /* 0x000062004d177a20 */ /* 0x000fe20000400000 */
[----:B------:R-:W-:Y:S01]  /*1d80*/  ISETP.GT.U32.AND.EX P2, PT, R22, RZ, PT, P2 ;  /* 0x000000ff1600720c */ /* 0x000fe20003f44120 */
[----:B------:R-:W-:Y:S01]  /*1d90*/  IMAD.X R41, RZ, RZ, R164, P4 ;  /* 0x000000ffff297224 */ /* 0x000fe200020e06a4 */
[C---:B------:R-:W-:Y:S01]  /*1da0*/  ISETP.GT.U32.AND P6, PT, R19.reuse, R4, PT ;  /* 0x000000041300720c */ /* 0x040fe20003fc4070 */
[----:B------:R-:W-:Y:S01]  /*1db0*/  FMUL R28, R72, c[0x0][0x188] ;  /* 0x00006200481c7a20 */ /* 0x000fe20000400000 */
[----:B------:R-:W-:Y:S01]  /*1dc0*/  ISETP.GT.U32.AND P3, PT, R19, R215, PT ;  /* 0x000000d71300720c */ /* 0x000fe20003f64070 */
[----:B------:R-:W-:Y:S01]  /*1dd0*/  FMUL R29, R74, c[0x0][0x188] ;  /* 0x000062004a1d7a20 */ /* 0x000fe20000400000 */
[----:B------:R-:W-:Y:S01]  /*1de0*/  ISETP.GT.U32.AND.EX P5, PT, R22, RZ, PT, P5 ;  /* 0x000000ff1600720c */ /* 0x000fe20003fa4150 */
[----:B------:R-:W-:-:S02]  /*1df0*/  FMUL R43, R73, c[0x0][0x188] ;  /* 0x00006200492b7a20 */ /* 0x000fc40000400000 */
[----:B------:R-:W-:Y:S02]  /*1e00*/  FMUL R42, R75, c[0x0][0x188] ;  /* 0x000062004b2a7a20 */ /* 0x000fe40000400000 */
[-C--:B0-----:R-:W-:Y:S01]  /*1e10*/  HMMA.16816.F32.BF16 R72, R64, R68.reuse, RZ ;  /* 0x000000444048723c */ /* 0x081fe200000418ff */
[----:B------:R-:W-:Y:S01]  /*1e20*/  FSEL R36, R36, -INF , !P0 ;  /* 0xff80000024247808 */ /* 0x000fe20004000000 */
[----:B------:R-:W-:Y:S01]  /*1e30*/  FMUL R24, R79, c[0x0][0x188] ;  /* 0x000062004f187a20 */ /* 0x000fe20000400000 */
[----:B------:R-:W-:Y:S02]  /*1e40*/  FSEL R35, R35, -INF , !P2 ;  /* 0xff80000023237808 */ /* 0x000fe40005000000 */
[C---:B------:R-:W-:Y:S02]  /*1e50*/  ISETP.GT.U32.AND P0, PT, R19.reuse, R250, PT ;  /* 0x000000fa1300720c */ /* 0x040fe40003f04070 */
[----:B------:R-:W-:Y:S01]  /*1e60*/  ISETP.GT.U32.AND P2, PT, R19, R251, PT ;  /* 0x000000fb1300720c */ /* 0x000fe20003f44070 */
[----:B------:R-:W-:Y:S01]  /*1e70*/  HMMA.16816.F32.BF16 R76, R116, R68, RZ ;  /* 0x00000044744c723c */ /* 0x000fe200000418ff */
[----:B------:R-:W-:-:S02]  /*1e80*/  FSEL R23, R23, -INF , !P5 ;  /* 0xff80000017177808 */ /* 0x000fc40006800000 */
[----:B------:R-:W-:Y:S02]  /*1e90*/  ISETP.GT.U32.AND.EX P1, PT, R22, RZ, PT, P1 ;  /* 0x000000ff1600720c */ /* 0x000fe40003f24110 */
[C---:B------:R-:W-:Y:S02]  /*1ea0*/  ISETP.GT.U32.AND.EX P6, PT, R41.reuse, RZ, PT, P6 ;  /* 0x000000ff2900720c */ /* 0x040fe40003fc4160 */
[----:B------:R-:W-:Y:S02]  /*1eb0*/  ISETP.GT.U32.AND.EX P3, PT, R41, RZ, PT, P3 ;  /* 0x000000ff2900720c */ /* 0x000fe40003f64130 */
[----:B------:R-:W-:Y:S02]  /*1ec0*/  IADD3 R19, P5, R162, 0x29, RZ ;  /* 0x00000029a2137810 */ /* 0x000fe40007fbe0ff */
[----:B------:R-:W-:Y:S02]  /*1ed0*/  FSEL R24, R24, -INF , !P1 ;  /* 0xff80000018187808 */ /* 0x000fe40004800000 */
[----:B------:R-:W-:-:S02]  /*1ee0*/  FSEL R28, R28, -INF , !P6 ;  /* 0xff8000001c1c7808 */ /* 0x000fc40007000000 */
[----:B------:R-:W-:Y:S02]  /*1ef0*/  FSEL R29, R29, -INF , !P3 ;  /* 0xff8000001d1d7808 */ /* 0x000fe40005800000 */
[C---:B------:R-:W-:Y:S02]  /*1f00*/  ISETP.GT.U32.AND P4, PT, R19.reuse, R4, PT ;  /* 0x000000041300720c */ /* 0x040fe40003f84070 */
[C---:B------:R-:W-:Y:S02]  /*1f10*/  ISETP.GT.U32.AND P1, PT, R19.reuse, R215, PT ;  /* 0x000000d71300720c */ /* 0x040fe40003f24070 */
[C---:B------:R-:W-:Y:S02]  /*1f20*/  ISETP.GT.U32.AND P6, PT, R19.reuse, R250, PT ;  /* 0x000000fa1300720c */ /* 0x040fe40003fc4070 */
[----:B------:R-:W-:Y:S01]  /*1f30*/  ISETP.GT.U32.AND P3, PT, R19, R251, PT ;  /* 0x000000fb1300720c */ /* 0x000fe20003f64070 */
[----:B------:R-:W-:Y:S01]  /*1f40*/  FMUL R19, R80, c[0x0][0x188] ;  /* 0x0000620050137a20 */ /* 0x000fe20000400000 */
[----:B------:R-:W-:Y:S01]  /*1f50*/  ISETP.GT.U32.AND.EX P0, PT, R41, RZ, PT, P0 ;  /* 0x000000ff2900720c */ /* 0x000fe20003f04100 */
[----:B------:R-:W-:-:S03]  /*1f60*/  IMAD.X R45, RZ, RZ, R164, P5 ;  /* 0x000000ffff2d7224 */ /* 0x000fc600028e06a4 */
[----:B------:R-:W-:Y:S02]  /*1f70*/  FSEL R19, R19, -INF , !P0 ;  /* 0xff80000013137808 */ /* 0x000fe40004000000 */
[----:B------:R-:W-:Y:S02]  /*1f80*/  IADD3 R44, P0, R162, 0x30, RZ ;  /* 0x00000030a22c7810 */ /* 0x000fe40007f1e0ff */
[----:B------:R-:W-:Y:S01]  /*1f90*/  ISETP.GT.U32.AND.EX P4, PT, R45, RZ, PT, P4 ;  /* 0x000000ff2d00720c */ /* 0x000fe20003f84140 */
[----:B------:R-:W-:Y:S01]  /*1fa0*/  FMUL R22, R82, c[0x0][0x188] ;  /* 0x0000620052167a20 */ /* 0x000fe20000400000 */
[----:B------:R-:W-:Y:S01]  /*1fb0*/  ISETP.GT.U32.AND.EX P2, PT, R41, RZ, PT, P2 ;  /* 0x000000ff2900720c */ /* 0x000fe20003f44120 */
[----:B------:R-:W-:Y:S01]  /*1fc0*/  FMUL R41, R81, c[0x0][0x188] ;  /* 0x0000620051297a20 */ /* 0x000fe20000400000 */
[C---:B------:R-:W-:Y:S01]  /*1fd0*/  ISETP.GT.U32.AND.EX P1, PT, R45.reuse, RZ, PT, P1 ;  /* 0x000000ff2d00720c */ /* 0x040fe20003f24110 */
[----:B------:R-:W-:Y:S01]  /*1fe0*/  IMAD.X R69, RZ, RZ, R164, P0 ;  /* 0x000000ffff457224 */ /* 0x000fe200000e06a4 */
[----:B------:R-:W-:-:S02]  /*1ff0*/  ISETP.GT.U32.AND.EX P6, PT, R45, RZ, PT, P6 ;  /* 0x000000ff2d00720c */ /* 0x000fc40003fc4160 */
[----:B------:R-:W-:Y:S02]  /*2000*/  FSEL R43, R43, -INF , !P4 ;  /* 0xff8000002b2b7808 */ /* 0x000fe40006000000 */
[----:B------:R-:W-:Y:S01]  /*2010*/  ISETP.GT.U32.AND P4, PT, R44, R250, PT ;  /* 0x000000fa2c00720c */ /* 0x000fe20003f84070 */
[----:B------:R-:W-:Y:S01]  /*2020*/  FMUL R72, R72, c[0x0][0x188] ;  /* 0x0000620048487a20 */ /* 0x000fe20000400000 */
[----:B------:R-:W-:Y:S02]  /*2030*/  FSEL R22, R22, -INF , !P2 ;  /* 0xff80000016167808 */ /* 0x000fe40005000000 */
[----:B------:R-:W-:Y:S02]  /*2040*/  FSEL R42, R42, -INF , !P1 ;  /* 0xff8000002a2a7808 */ /* 0x000fe40004800000 */
[C---:B------:R-:W-:Y:S02]  /*2050*/  ISETP.GT.U32.AND P2, PT, R44.reuse, R4, PT ;  /* 0x000000042c00720c */ /* 0x040fe40003f44070 */
[----:B------:R-:W-:-:S02]  /*2060*/  ISETP.GT.U32.AND P5, PT, R44, R215, PT ;  /* 0x000000d72c00720c */ /* 0x000fc40003fa4070 */
[----:B------:R-:W-:Y:S01]  /*2070*/  ISETP.GT.U32.AND P1, PT, R44, R251, PT ;  /* 0x000000fb2c00720c */ /* 0x000fe20003f24070 */
[----:B------:R-:W-:Y:S01]  /*2080*/  FMUL R44, R83, c[0x0][0x188] ;  /* 0x00006200532c7a20 */ /* 0x000fe20000400000 */
[----:B------:R-:W-:Y:S02]  /*2090*/  FSEL R41, R41, -INF , !P6 ;  /* 0xff80000029297808 */ /* 0x000fe40007000000 */
[----:B------:R-:W-:Y:S02]  /*20a0*/  IADD3 R68, P6, R162, 0x31, RZ ;  /* 0x00000031a2447810 */ /* 0x000fe40007fde0ff */
[----:B------:R-:W-:Y:S02]  /*20b0*/  ISETP.GT.U32.AND.EX P4, PT, R69, RZ, PT, P4 ;  /* 0x000000ff4500720c */ /* 0x000fe40003f84140 */
[----:B------:R-:W-:Y:S01]  /*20c0*/  ISETP.GT.U32.AND.EX P3, PT, R45, RZ, PT, P3 ;  /* 0x000000ff2d00720c */ /* 0x000fe20003f64130 */
[----:B------:R-:W-:Y:S01]  /*20d0*/  FMUL R78, R78, c[0x0][0x188] ;  /* 0x000062004e4e7a20 */ /* 0x000fe20000400000 */
[C---:B------:R-:W-:Y:S01]  /*20e0*/  ISETP.GT.U32.AND.EX P5, PT, R69.reuse, RZ, PT, P5 ;  /* 0x000000ff4500720c */ /* 0x040fe20003fa4150 */
[----:B------:R-:W-:Y:S01]  /*20f0*/  FMUL R45, R76, c[0x0][0x188] ;  /* 0x000062004c2d7a20 */ /* 0x000fe20000400000 */
[----:B------:R-:W-:Y:S01]  /*2100*/  FSEL R134, R72, -INF , !P4 ;  /* 0xff80000048867808 */ /* 0x000fe20006000000 */
[----:B------:R-:W-:Y:S01]  /*2110*/  IMAD.X R72, RZ, RZ, R164, P6 ;  /* 0x000000ffff487224 */ /* 0x000fe200030e06a4 */
[----:B------:R-:W-:-:S02]  /*2120*/  ISETP.GT.U32.AND.EX P2, PT, R69, RZ, PT, P2 ;  /* 0x000000ff4500720c */ /* 0x000fc40003f44120 */
[----:B------:R-:W-:Y:S02]  /*2130*/  FSEL R44, R44, -INF , !P3 ;  /* 0xff8000002c2c7808 */ /* 0x000fe40005800000 */
[C---:B------:R-:W-:Y:S02]  /*2140*/  ISETP.GT.U32.AND P0, PT, R68.reuse, R4, PT ;  /* 0x000000044400720c */ /* 0x040fe40003f04070 */
[----:B------:R-:W-:Y:S01]  /*2150*/  ISETP.GT.U32.AND P3, PT, R68, R215, PT ;  /* 0x000000d74400720c */ /* 0x000fe20003f64070 */
[----:B------:R-:W-:Y:S01]  /*2160*/  FMUL R136, R77, c[0x0][0x188] ;  /* 0x000062004d887a20 */ /* 0x000fe20000400000 */
[----:B------:R-:W-:Y:S01]  /*2170*/  FSEL R135, R78, -INF , !P5 ;  /* 0xff8000004e877808 */ /* 0x000fe20006800000 */
[----:B------:R-:W-:Y:S01]  /*2180*/  FMUL R137, R79, c[0x0][0x188] ;  /* 0x000062004f897a20 */ /* 0x000fe20000400000 */
[----:B------:R-:W-:Y:S01]  /*2190*/  FSEL R45, R45, -INF , !P2 ;  /* 0xff8000002d2d7808 */ /* 0x000fe20005000000 */
[----:B------:R-:W-:Y:S01]  /*21a0*/  FMUL R74, R74, c[0x0][0x188] ;  /* 0x000062004a4a7a20 */ /* 0x000fe20000400000 */
[----:B------:R-:W-:Y:S01]  /*21b0*/  HMMA.16816.F32.BF16 R76, R116, R70, RZ ;  /* 0x00000046744c723c */ /* 0x000fe200000418ff */
[C---:B------:R-:W-:Y:S01]  /*21c0*/  ISETP.GT.U32.AND P2, PT, R68.reuse, R250, PT ;  /* 0x000000fa4400720c */ /* 0x040fe20003f44070 */
[----:B------:R-:W-:Y:S01]  /*21d0*/  IMAD.WIDE R80, R7, 0x2, R194 ;  /* 0x0000000207507825 */ /* 0x000fe200078e02c2 */
[----:B------:R-:W-:-:S02]  /*21e0*/  ISETP.GT.U32.AND P5, PT, R68, R251, PT ;  /* 0x000000fb4400720c */ /* 0x000fc40003fa4070 */
[----:B------:R-:W-:Y:S02]  /*21f0*/  ISETP.GT.U32.AND.EX P1, PT, R69, RZ, PT, P1 ;  /* 0x000000ff4500720c */ /* 0x000fe40003f24110 */
[C---:B------:R-:W-:Y:S01]  /*2200*/  ISETP.GT.U32.AND.EX P0, PT, R72.reuse, RZ, PT, P0 ;  /* 0x000000ff4800720c */ /* 0x040fe20003f04100 */
[----:B----4-:R0:W3:Y:S01]  /*2210*/  LDG.E.U16 R97, [R80.64] ;  /* 0x0000000650617981 */ /* 0x0100e2000c1e1500 */
        /* <DEDUP_REMOVED lines=8> */
[----:B------:R-:W-:Y:S02]  /*22a0*/  ISETP.GT.U32.AND P3, PT, R68, R251, PT ;  /* 0x000000fb4400720c */ /* 0x000fe40003f64070 */
[----:B------:R-:W-:Y:S01]  /*22b0*/  HMMA.16816.F32.BF16 R68, R64, R70, RZ ;  /* 0x000000464044723c */ /* 0x000fe200000418ff */
[----:B------:R-:W-:Y:S01]  /*22c0*/  FMUL R139, R73, c[0x0][0x188] ;  /* 0x00006200498b7a20 */ /* 0x000fe20000400000 */
[----:B------:R-:W-:Y:S01]  /*22d0*/  ISETP.GT.U32.AND.EX P2, PT, R72, RZ, PT, P2 ;  /* 0x000000ff4800720c */ /* 0x000fe20003f44120 */
[----:B------:R-:W-:Y:S01]  /*22e0*/  IMAD.WIDE R106, R7, 0x2, R120 ;  /* 0x00000002076a7825 */ /* 0x000fe200078e0278 */
[----:B------:R-:W-:-:S03]  /*22f0*/  IADD3.X R83, RZ, R164, RZ, P4, !PT ;  /* 0x000000a4ff537210 */ /* 0x000fc600027fe4ff */
[----:B------:R-:W-:Y:S01]  /*2300*/  IMAD.WIDE R104, R7, 0x2, R208 ;  /* 0x0000000207687825 */ /* 0x000fe200078e02d0 */
[----:B------:R-:W-:Y:S01]  /*2310*/  ISETP.GT.U32.AND.EX P5, PT, R72, RZ, PT, P5 ;  /* 0x000000ff4800720c */ /* 0x000fe20003fa4150 */
[----:B------:R1:W4:Y:S01]  /*2320*/  LDG.E.U16 R106, [R106.64] ;  /* 0x000000066a6a7981 */ /* 0x000322000c1e1500 */
[----:B------:R-:W-:Y:S01]  /*2330*/  FSEL R139, R139, -INF , !P2 ;  /* 0xff8000008b8b7808 */ /* 0x000fe20005000000 */
[----:B------:R-:W-:Y:S01]  /*2340*/  FMUL R140, R75, c[0x0][0x188] ;  /* 0x000062004b8c7a20 */ /* 0x000fe20000400000 */
[C---:B------:R-:W-:Y:S01]  /*2350*/  ISETP.GT.U32.AND.EX P6, PT, R83.reuse, RZ, PT, P6 ;  /* 0x000000ff5300720c */ /* 0x040fe20003fc4160 */
[----:B------:R-:W-:Y:S01]  /*2360*/  FMUL R76, R76, c[0x0][0x188] ;  /* 0x000062004c4c7a20 */ /* 0x000fe20000400000 */
[----:B------:R-:W-:Y:S01]  /*2370*/  ISETP.GT.U32.AND.EX P1, PT, R83, RZ, PT, P1 ;  /* 0x000000ff5300720c */ /* 0x000fe20003f24110 */
[----:B------:R-:W-:Y:S02]  /*2380*/  FMUL R78, R78, c[0x0][0x188] ;  /* 0x000062004e4e7a20 */ /* 0x000fe40000400000 */
[C---:B------:R-:W-:Y:S01]  /*2390*/  IMAD.WIDE R86, R7.reuse, 0x2, R122 ;  /* 0x0000000207567825 */ /* 0x040fe200078e027a */
[----:B------:R-:W-:Y:S01]  /*23a0*/  IADD3 R82, P2, R162, 0x39, RZ ;  /* 0x00000039a2527810 */ /* 0x000fe20007f5e0ff */
[----:B------:R2:W3:Y:S02]  /*23b0*/  LDG.E.U16 R104, [R104.64] ;  /* 0x0000000668687981 */ /* 0x0004e4000c1e1500 */
[----:B0-----:R-:W-:Y:S01]  /*23c0*/  IMAD.WIDE R80, R7, 0x2, R206 ;  /* 0x0000000207507825 */ /* 0x001fe200078e02ce */
[----:B------:R-:W-:Y:S01]  /*23d0*/  FSEL R140, R140, -INF , !P5 ;  /* 0xff8000008c8c7808 */ /* 0x000fe20006800000 */
[----:B-1----:R0:W3:Y:S01]  /*23e0*/  LDG.E.U16 R107, [R86.64] ;  /* 0x00000006566b7981 */ /* 0x0020e2000c1e1500 */
[----:B------:R-:W-:-:S02]  /*23f0*/  FSEL R141, R76, -INF , !P6 ;  /* 0xff8000004c8d7808 */ /* 0x000fc40007000000 */
[----:B------:R-:W-:Y:S01]  /*2400*/  FSEL R142, R78, -INF , !P1 ;  /* 0xff8000004e8e7808 */ /* 0x000fe20004800000 */
[----:B------:R-:W-:Y:S01]  /*2410*/  FMUL R68, R68, c[0x0][0x188] ;  /* 0x0000620044447a20 */ /* 0x000fe20000400000 */
[C---:B------:R-:W-:Y:S01]  /*2420*/  ISETP.GT.U32.AND P4, PT, R82.reuse, R4, PT ;  /* 0x000000045200720c */ /* 0x040fe20003f84070 */
[----:B--2---:R1:W2:Y:S01]  /*2430*/  LDG.E.U16 R105, [R80.64] ;  /* 0x0000000650697981 */ /* 0x0042a2000c1e1500 */
[C---:B------:R-:W-:Y:S02]  /*2440*/  ISETP.GT.U32.AND P5, PT, R82.reuse, R215, PT ;  /* 0x000000d75200720c */ /* 0x040fe40003fa4070 */
[C---:B------:R-:W-:Y:S01]  /*2450*/  ISETP.GT.U32.AND P6, PT, R82.reuse, R250, PT ;  /* 0x000000fa5200720c */ /* 0x040fe20003fc4070 */
[----:B------:R-:W-:Y:S01]  /*2460*/  FMUL R77, R77, c[0x0][0x188] ;  /* 0x000062004d4d7a20 */ /* 0x000fe20000400000 */
[----:B------:R-:W-:Y:S01]  /*2470*/  ISETP.GT.U32.AND P1, PT, R82, R251, PT ;  /* 0x000000fb5200720c */ /* 0x000fe20003f24070 */
[----:B------:R-:W-:Y:S01]  /*2480*/  IMAD.X R82, RZ, RZ, R164, P2 ;  /* 0x000000ffff527224 */ /* 0x000fe200010e06a4 */
[C---:B------:R-:W-:Y:S01]  /*2490*/  ISETP.GT.U32.AND.EX P0, PT, R83.reuse, RZ, PT, P0 ;  /* 0x000000ff5300720c */ /* 0x040fe20003f04100 */
[----:B------:R-:W-:Y:S01]  /*24a0*/  FMUL R70, R70, c[0x0][0x188] ;  /* 0x0000620046467a20 */ /* 0x000fe20000400000 */
[----:B------:R-:W-:Y:S01]  /*24b0*/  ISETP.GT.U32.AND.EX P3, PT, R83, RZ, PT, P3 ;  /* 0x000000ff5300720c */ /* 0x000fe20003f64130 */
[----:B------:R-:W-:Y:S01]  /*24c0*/  FMUL R79, R79, c[0x0][0x188] ;  /* 0x000062004f4f7a20 */ /* 0x000fe20000400000 */
[----:B------:R-:W-:Y:S01]  /*24d0*/  FSEL R143, R68, -INF , !P0 ;  /* 0xff800000448f7808 */ /* 0x000fe20004000000 */
[----:B------:R-:W-:Y:S01]  /*24e0*/  FMUL R69, R69, c[0x0][0x188] ;  /* 0x0000620045457a20 */ /* 0x000fe20000400000 */
[C---:B------:R-:W-:Y:S01]  /*24f0*/  ISETP.GT.U32.AND.EX P4, PT, R82.reuse, RZ, PT, P4 ;  /* 0x000000ff5200720c */ /* 0x040fe20003f84140 */
[----:B------:R-:W-:Y:S01]  /*2500*/  IMAD.WIDE R84, R7, 0x2, R124 ;  /* 0x0000000207547825 */ /* 0x000fe200078e027c */
[----:B------:R-:W-:Y:S01]  /*2510*/  ISETP.GT.U32.AND.EX P5, PT, R82, RZ, PT, P5 ;  /* 0x000000ff5200720c */ /* 0x000fe20003fa4150 */
[----:B------:R-:W1:Y:S01]  /*2520*/  LDSM.16.M88.4 R72, [R5+0x1a00] ;  /* 0x001a00000548783b */ /* 0x000e620000000200 */
[----:B------:R-:W-:-:S02]  /*2530*/  IADD3 R68, P0, R162, 0x50, RZ ;  /* 0x00000050a2447810 */ /* 0x000fc40007f1e0ff */
[----:B------:R-:W-:Y:S01]  /*2540*/  ISETP.GT.U32.AND.EX P6, PT, R82, RZ, PT, P6 ;  /* 0x000000ff5200720c */ /* 0x000fe20003fc4160 */
[----:B------:R-:W-:Y:S01]  /*2550*/  IMAD.WIDE R112, R7, 0x2, R202 ;  /* 0x0000000207707825 */ /* 0x000fe200078e02ca */
[----:B------:R-:W-:Y:S01]  /*2560*/  FSEL R144, R70, -INF , !P3 ;  /* 0xff80000046907808 */ /* 0x000fe20005800000 */
[----:B------:R5:W2:Y:S01]  /*2570*/  LDG.E.U16 R191, [R84.64] ;  /* 0x0000000654bf7981 */ /* 0x000aa2000c1e1500 */
[----:B------:R-:W-:Y:S02]  /*2580*/  FSEL R145, R77, -INF , !P4 ;  /* 0xff8000004d917808 */ /* 0x000fe40006000000 */
[----:B------:R-:W-:Y:S01]  /*2590*/  FSEL R146, R79, -INF , !P5 ;  /* 0xff8000004f927808 */ /* 0x000fe20006800000 */
[----:B0-----:R-:W-:Y:S01]  /*25a0*/  IMAD.WIDE R86, R7, 0x2, R126 ;  /* 0x0000000207567825 */ /* 0x001fe200078e027e */
[C---:B------:R-:W-:Y:S01]  /*25b0*/  ISETP.GT.U32.AND P2, PT, R68.reuse, R4, PT ;  /* 0x000000044400720c */ /* 0x040fe20003f44070 */
[----:B------:R0:W2:Y:S01]  /*25c0*/  LDG.E.U16 R112, [R112.64] ;  /* 0x0000000670707981 */ /* 0x0000a2000c1e1500 */
[----:B------:R-:W-:-:S02]  /*25d0*/  ISETP.GT.U32.AND P3, PT, R68, R215, PT ;  /* 0x000000d74400720c */ /* 0x000fc40003f64070 */
[C---:B------:R-:W-:Y:S02]  /*25e0*/  ISETP.GT.U32.AND P4, PT, R68.reuse, R250, PT ;  /* 0x000000fa4400720c */ /* 0x040fe40003f84070 */
[----:B------:R-:W-:Y:S02]  /*25f0*/  ISETP.GT.U32.AND P5, PT, R68, R251, PT ;  /* 0x000000fb4400720c */ /* 0x000fe40003fa4070 */
[----:B------:R-:W-:Y:S01]  /*2600*/  FSEL R147, R69, -INF , !P6 ;  /* 0xff80000045937808 */ /* 0x000fe20007000000 */
[C---:B------:R-:W-:Y:S01]  /*2610*/  IMAD.WIDE R68, R7.reuse, 0x2, R204 ;  /* 0x0000000207447825 */ /* 0x040fe200078e02cc */
[----:B0-----:R0:W2:Y:S03]  /*2620*/  LDG.E.U16 R113, [R86.64] ;  /* 0x0000000656717981 */ /* 0x0010a6000c1e1500 */
[C---:B------:R-:W-:Y:S01]  /*2630*/  IMAD.WIDE R114, R7.reuse, 0x2, R128 ;  /* 0x0000000207727825 */ /* 0x040fe200078e0280 */
[----:B------:R0:W2:Y:S03]  /*2640*/  LDG.E.U16 R190, [R68.64] ;  /* 0x0000000644be7981 */ /* 0x0000a6000c1e1500 */
[----:B-----5:R-:W-:-:S02]  /*2650*/  IMAD.WIDE R84, R7, 0x2, R200 ;  /* 0x0000000207547825 */ /* 0x020fc400078e02c8 */
[----:B------:R5:W2:Y:S04]  /*2660*/  LDG.E.U16 R114, [R114.64] ;  /* 0x0000000672727981 */ /* 0x000aa8000c1e1500 */
[----:B-----5:R5:W2:Y:S01]  /*2670*/  LDG.E.U16 R115, [R84.64] ;  /* 0x0000000654737981 */ /* 0x020aa2000c1e1500 */
[----:B-1----:R-:W-:Y:S01]  /*2680*/  HMMA.16816.F32.BF16 R76, R116, R72, RZ ;  /* 0x00000048744c723c */ /* 0x002fe200000418ff */
[----:B------:R-:W-:-:S07]  /*2690*/  ISETP.GT.U32.AND.EX P1, PT, R82, RZ, PT, P1 ;  /* 0x000000ff5200720c */ /* 0x000fce0003f24110 */
[----:B------:R-:W-:Y:S01]  /*26a0*/  HMMA.16816.F32.BF16 R80, R64, R72, RZ ;  /* 0x000000484050723c */ /* 0x000fe200000418ff */
[----:B------:R-:W-:Y:S01]  /*26b0*/  FMUL R71, R71, c[0x0][0x188] ;  /* 0x0000620047477a20 */ /* 0x000fe20000400000 */
[----:B------:R-:W-:-:S04]  /*26c0*/  IADD3 R70, P6, R162, 0x51, RZ ;  /* 0x00000051a2467810 */ /* 0x000fc80007fde0ff */
[----:B------:R-:W-:Y:S01]  /*26d0*/  FSEL R148, R71, -INF , !P1 ;  /* 0xff80000047947808 */ /* 0x000fe20004800000 */
[--C-:B------:R-:W-:Y:S01]  /*26e0*/  IMAD.X R72, RZ, RZ, R164.reuse, P0 ;  /* 0x000000ffff487224 */ /* 0x100fe200000e06a4 */
[C---:B------:R-:W-:Y:S01]  /*26f0*/  ISETP.GT.U32.AND P0, PT, R70.reuse, R4, PT ;  /* 0x000000044600720c */ /* 0x040fe20003f04070 */
[----:B------:R-:W-:Y:S01]  /*2700*/  IMAD.X R71, RZ, RZ, R164, P6 ;  /* 0x000000ffff477224 */ /* 0x000fe200030e06a4 */
[----:B------:R-:W-:Y:S02]  /*2710*/  ISETP.GT.U32.AND P1, PT, R70, R215, PT ;  /* 0x000000d74600720c */ /* 0x000fe40003f24070 */
[C---:B------:R-:W-:Y:S02]  /*2720*/  ISETP.GT.U32.AND.EX P2, PT, R72.reuse, RZ, PT, P2 ;  /* 0x000000ff4800720c */ /* 0x040fe40003f44120 */
[----:B------:R-:W-:Y:S02]  /*2730*/  ISETP.GT.U32.AND.EX P3, PT, R72, RZ, PT, P3 ;  /* 0x000000ff4800720c */ /* 0x000fe40003f64130 */
[----:B------:R-:W-:-:S02]  /*2740*/  FMUL R76, R76, c[0x0][0x188] ;  /* 0x000062004c4c7a20 */ /* 0x000fc40000400000 */
[----:B------:R-:W-:Y:S01]  /*2750*/  FMUL R78, R78, c[0x0][0x188] ;  /* 0x000062004e4e7a20 */ /* 0x000fe20000400000 */
[----:B------:R-:W-:Y:S01]  /*2760*/  ISETP.GT.U32.AND.EX P4, PT, R72, RZ, PT, P4 ;  /* 0x000000ff4800720c */ /* 0x000fe20003f84140 */
[----:B------:R-:W-:Y:S01]  /*2770*/  FMUL R77, R77, c[0x0][0x188] ;  /* 0x000062004d4d7a20 */ /* 0x000fe20000400000 */
[----:B------:R-:W-:Y:S01]  /*2780*/  ISETP.GT.U32.AND.EX P0, PT, R71, RZ, PT, P0 ;  /* 0x000000ff4700720c */ /* 0x000fe20003f04100 */
[----:B------:R-:W-:Y:S01]  /*2790*/  FMUL R79, R79, c[0x0][0x188] ;  /* 0x000062004f4f7a20 */ /* 0x000fe20000400000 */
[----:B------:R-:W-:Y:S01]  /*27a0*/  ISETP.GT.U32.AND.EX P1, PT, R71, RZ, PT, P1 ;  /* 0x000000ff4700720c */ /* 0x000fe20003f24110 */
[----:B------:R-:W-:Y:S01]  /*27b0*/  FMUL R80, R80, c[0x0][0x188] ;  /* 0x0000620050507a20 */ /* 0x000fe20000400000 */
[----:B------:R-:W-:Y:S01]  /*27c0*/  FSEL R150, R76, -INF , !P2 ;  /* 0xff8000004c967808 */ /* 0x000fe20005000000 */
[----:B------:R-:W-:Y:S01]  /*27d0*/  FMUL R82, R82, c[0x0][0x188] ;  /* 0x0000620052527a20 */ /* 0x000fe20000400000 */
[----:B------:R-:W-:Y:S02]  /*27e0*/  FSEL R149, R78, -INF , !P3 ;  /* 0xff8000004e957808 */ /* 0x000fe40005800000 */
[----:B------:R-:W-:-:S02]  /*27f0*/  ISETP.GT.U32.AND P2, PT, R70, R250, PT ;  /* 0x000000fa4600720c */ /* 0x000fc40003f44070 */
[----:B------:R-:W-:Y:S02]  /*2800*/  ISETP.GT.U32.AND P3, PT, R70, R251, PT ;  /* 0x000000fb4600720c */ /* 0x000fe40003f64070 */
[----:B------:R-:W-:Y:S02]  /*2810*/  ISETP.GT.U32.AND.EX P5, PT, R72, RZ, PT, P5 ;  /* 0x000000ff4800720c */ /* 0x000fe40003fa4150 */
[----:B------:R-:W-:Y:S02]  /*2820*/  FSEL R151, R80, -INF , !P4 ;  /* 0xff80000050977808 */ /* 0x000fe40006000000 */
[----:B------:R-:W-:Y:S02]  /*2830*/  FSEL R153, R77, -INF , !P0 ;  /* 0xff8000004d997808 */ /* 0x000fe40004000000 */
[----:B------:R-:W-:Y:S02]  /*2840*/  FSEL R154, R79, -INF , !P1 ;  /* 0xff8000004f9a7808 */ /* 0x000fe40004800000 */
[----:B------:R-:W-:Y:S01]  /*2850*/  IADD3 R70, P4, R162, 0x58, RZ ;  /* 0x00000058a2467810 */ /* 0x000fe20007f9e0ff */
[----:B------:R-:W5:Y:S01]  /*2860*/  LDSM.16.M88.4 R76, [R5+0x1c00] ;  /* 0x001c0000054c783b */ /* 0x000f620000000200 */
[----:B------:R-:W-:-:S02]  /*2870*/  FSEL R152, R82, -INF , !P5 ;  /* 0xff80000052987808 */ /* 0x000fc40006800000 */
[C---:B------:R-:W-:Y:S02]  /*2880*/  ISETP.GT.U32.AND P6, PT, R70.reuse, R4, PT ;  /* 0x000000044600720c */ /* 0x040fe40003fc4070 */
[C---:B------:R-:W-:Y:S02]  /*2890*/  ISETP.GT.U32.AND P5, PT, R70.reuse, R215, PT ;  /* 0x000000d74600720c */ /* 0x040fe40003fa4070 */
[C---:B------:R-:W-:Y:S02]  /*28a0*/  ISETP.GT.U32.AND P0, PT, R70.reuse, R250, PT ;  /* 0x000000fa4600720c */ /* 0x040fe40003f04070 */
[----:B------:R-:W-:Y:S02]  /*28b0*/  ISETP.GT.U32.AND P1, PT, R70, R251, PT ;  /* 0x000000fb4600720c */ /* 0x000fe40003f24070 */
[C---:B------:R-:W-:Y:S02]  /*28c0*/  ISETP.GT.U32.AND.EX P2, PT, R71.reuse, RZ, PT, P2 ;  /* 0x000000ff4700720c */ /* 0x040fe40003f44120 */
[----:B------:R-:W-:-:S02]  /*28d0*/  ISETP.GT.U32.AND.EX P3, PT, R71, RZ, PT, P3 ;  /* 0x000000ff4700720c */ /* 0x000fc40003f64130 */
[-C--:B0-----:R-:W-:Y:S08]  /*28e0*/  HMMA.16816.F32.BF16 R68, R116, R74.reuse, RZ ;  /* 0x0000004a7444723c */ /* 0x081ff000000418ff */
[----:B------:R-:W-:Y:S01]  /*28f0*/  HMMA.16816.F32.BF16 R72, R64, R74, RZ ;  /* 0x0000004a4048723c */ /* 0x000fe200000418ff */
[----:B------:R-:W-:Y:S02]  /*2900*/  FMUL R155, R81, c[0x0][0x188] ;  /* 0x00006200519b7a20 */ /* 0x000fe40000400000 */
[----:B------:R-:W-:-:S02]  /*2910*/  IMAD.X R88, RZ, RZ, R164, P4 ;  /* 0x000000ffff587224 */ /* 0x000fc400020e06a4 */
[----:B------:R-:W-:Y:S01]  /*2920*/  IMAD.WIDE R188, R7, 0x2, R196 ;  /* 0x0000000207bc7825 */ /* 0x000fe200078e02c4 */
[----:B------:R-:W-:-:S03]  /*2930*/  FSEL R155, R155, -INF , !P2 ;  /* 0xff8000009b9b7808 */ /* 0x000fc60005000000 */
[----:B------:R-:W-:Y:S01]  /*2940*/  IMAD.WIDE R80, R7, 0x2, R130 ;  /* 0x0000000207507825 */ /* 0x000fe200078e0282 */
[----:B------:R-:W-:Y:S01]  /*2950*/  IADD3 R82, P2, R162, 0x59, RZ ;  /* 0x00000059a2527810 */ /* 0x000fe20007f5e0ff */
[----:B------:R0:W2:Y:S02]  /*2960*/  LDG.E.U16 R188, [R188.64] ;  /* 0x00000006bcbc7981 */ /* 0x0000a4000c1e1500 */
[----:B------:R-:W-:Y:S01]  /*2970*/  FMUL R83, R83, c[0x0][0x188] ;  /* 0x0000620053537a20 */ /* 0x000fe20000400000 */
[----:B------:R-:W-:Y:S02]  /*2980*/  ISETP.GT.U32.AND.EX P6, PT, R88, RZ, PT, P6 ;  /* 0x000000ff5800720c */ /* 0x000fe40003fc4160 */
[----:B------:R-:W-:Y:S01]  /*2990*/  FMUL R68, R68, c[0x0][0x188] ;  /* 0x0000620044447a20 */ /* 0x000fe20000400000 */
[----:B------:R-:W-:Y:S01]  /*29a0*/  ISETP.GT.U32.AND.EX P5, PT, R88, RZ, PT, P5 ;  /* 0x000000ff5800720c */ /* 0x000fe20003fa4150 */
[----:B------:R-:W-:Y:S01]  /*29b0*/  FMUL R70, R70, c[0x0][0x188] ;  /* 0x0000620046467a20 */ /* 0x000fe20000400000 */
[----:B------:R-:W-:Y:S01]  /*29c0*/  FSEL R156, R83, -INF , !P3 ;  /* 0xff800000539c7808 */ /* 0x000fe20005800000 */
[----:B0-----:R0:W2:Y:S01]  /*29d0*/  LDG.E.U16 R189, [R80.64] ;  /* 0x0000000650bd7981 */ /* 0x0010a2000c1e1500 */
[----:B------:R-:W-:-:S03]  /*29e0*/  ISETP.GT.U32.AND.EX P0, PT, R88, RZ, PT, P0 ;  /* 0x000000ff5800720c */ /* 0x000fc60003f04100 */
[----:B------:R-:W-:Y:S01]  /*29f0*/  FMUL R72, R72, c[0x0][0x188] ;  /* 0x0000620048487a20 */ /* 0x000fe20000400000 */
[C---:B------:R-:W-:Y:S02]  /*2a00*/  ISETP.GT.U32.AND P4, PT, R82.reuse, R4, PT ;  /* 0x000000045200720c */ /* 0x040fe40003f84070 */
[----:B------:R-:W-:Y:S02]  /*2a10*/  ISETP.GT.U32.AND P3, PT, R82, R215, PT ;  /* 0x000000d75200720c */ /* 0x000fe40003f64070 */
[----:B------:R-:W-:Y:S02]  /*2a20*/  FSEL R157, R68, -INF , !P6 ;  /* 0xff800000449d7808 */ /* 0x000fe40007000000 */
[----:B------:R-:W-:Y:S02]  /*2a30*/  FSEL R158, R70, -INF , !P5 ;  /* 0xff800000469e7808 */ /* 0x000fe40006800000 */
[----:B0-----:R-:W-:Y:S02]  /*2a40*/  IADD3.X R80, RZ, R164, RZ, P2, !PT ;  /* 0x000000a4ff507210 */ /* 0x001fe400017fe4ff */
[----:B------:R-:W-:-:S02]  /*2a50*/  ISETP.GT.U32.AND P6, PT, R82, R250, PT ;  /* 0x000000fa5200720c */ /* 0x000fc40003fc4070 */
[----:B------:R-:W-:Y:S01]  /*2a60*/  ISETP.GT.U32.AND P5, PT, R82, R251, PT ;  /* 0x000000fb5200720c */ /* 0x000fe20003fa4070 */
[----:B------:R-:W-:Y:S01]  /*2a70*/  FMUL R167, R69, c[0x0][0x188] ;  /* 0x0000620045a77a20 */ /* 0x000fe20000400000 */
[----:B------:R-:W-:Y:S01]  /*2a80*/  FSEL R159, R72, -INF , !P0 ;  /* 0xff800000489f7808 */ /* 0x000fe20004000000 */
[----:B------:R-:W-:Y:S01]  /*2a90*/  FMUL R160, R71, c[0x0][0x188] ;  /* 0x0000620047a07a20 */ /* 0x000fe20000400000 */
[----:B------:R-:W-:Y:S01]  /*2aa0*/  ISETP.GT.U32.AND.EX P1, PT, R88, RZ, PT, P1 ;  /* 0x000000ff5800720c */ /* 0x000fe20003f24110 */
[----:B------:R-:W-:Y:S01]  /*2ab0*/  FMUL R74, R74, c[0x0][0x188] ;  /* 0x000062004a4a7a20 */ /* 0x000fe20000400000 */
[----:B------:R-:W-:Y:S01]  /*2ac0*/  IADD3 R72, P0, R162, 0x60, RZ ;  /* 0x00000060a2487810 */ /* 0x000fe20007f1e0ff */
[----:B------:R-:W-:Y:S01]  /*2ad0*/  FMUL R73, R73, c[0x0][0x188] ;  /* 0x0000620049497a20 */ /* 0x000fe20000400000 */
[C---:B------:R-:W-:Y:S01]  /*2ae0*/  ISETP.GT.U32.AND.EX P4, PT, R80.reuse, RZ, PT, P4 ;  /* 0x000000ff5000720c */ /* 0x040fe20003f84140 */
[----:B------:R-:W-:Y:S01]  /*2af0*/  FMUL R75, R75, c[0x0][0x188] ;  /* 0x000062004b4b7a20 */ /* 0x000fe20000400000 */
[C---:B------:R-:W-:Y:S01]  /*2b00*/  ISETP.GT.U32.AND.EX P3, PT, R80.reuse, RZ, PT, P3 ;  /* 0x000000ff5000720c */ /* 0x040fe20003f64130 */
[----:B-----5:R-:W-:Y:S01]  /*2b10*/  HMMA.16816.F32.BF16 R84, R116, R76, RZ ;  /* 0x0000004c7454723c */ /* 0x020fe200000418ff */
[----:B------:R-:W-:-:S02]  /*2b20*/  ISETP.GT.U32.AND.EX P6, PT, R80, RZ, PT, P6 ;  /* 0x000000ff5000720c */ /* 0x000fc40003fc4160 */
[----:B------:R-:W-:Y:S02]  /*2b30*/  ISETP.GT.U32.AND.EX P5, PT, R80, RZ, PT, P5 ;  /* 0x000000ff5000720c */ /* 0x000fe40003fa4150 */
[----:B------:R-:W-:Y:S02]  /*2b40*/  FSEL R168, R74, -INF , !P1 ;  /* 0xff8000004aa87808 */ /* 0x000fe40004800000 */
[----:B------:R-:W-:Y:S02]  /*2b50*/  FSEL R167, R167, -INF , !P4 ;  /* 0xff800000a7a77808 */ /* 0x000fe40006000000 */
[----:B------:R-:W-:Y:S02]  /*2b60*/  FSEL R160, R160, -INF , !P3 ;  /* 0xff800000a0a07808 */ /* 0x000fe40005800000 */
[C---:B------:R-:W-:Y:S02]  /*2b70*/  ISETP.GT.U32.AND P2, PT, R72.reuse, R4, PT ;  /* 0x000000044800720c */ /* 0x040fe40003f44070 */
[----:B------:R-:W-:-:S02]  /*2b80*/  ISETP.GT.U32.AND P1, PT, R72, R215, PT ;  /* 0x000000d74800720c */ /* 0x000fc40003f24070 */
[C---:B------:R-:W-:Y:S02]  /*2b90*/  ISETP.GT.U32.AND P4, PT, R72.reuse, R250, PT ;  /* 0x000000fa4800720c */ /* 0x040fe40003f84070 */
[----:B------:R-:W-:Y:S02]  /*2ba0*/  ISETP.GT.U32.AND P3, PT, R72, R251, PT ;  /* 0x000000fb4800720c */ /* 0x000fe40003f64070 */
[----:B------:R-:W-:Y:S02]  /*2bb0*/  FSEL R171, R73, -INF , !P6 ;  /* 0xff80000049ab7808 */ /* 0x000fe40007000000 */
[----:B------:R-:W-:Y:S02]  /*2bc0*/  FSEL R170, R75, -INF , !P5 ;  /* 0xff8000004baa7808 */ /* 0x000fe40006800000 */
[----:B------:R-:W0:Y:S01]  /*2bd0*/  LDSM.16.M88.4 R72, [R5+0x1e00] ;  /* 0x001e00000548783b */ /* 0x000e220000000200 */
[----:B------:R-:W-:Y:S01]  /*2be0*/  HMMA.16816.F32.BF16 R68, R64, R76, RZ ;  /* 0x0000004c4044723c */ /* 0x000fe200000418ff */
[----:B------:R-:W-:-:S02]  /*2bf0*/  FMUL R84, R84, c[0x0][0x188] ;  /* 0x0000620054547a20 */ /* 0x000fc40000400000 */
[----:B------:R-:W-:-:S04]  /*2c00*/  FMUL R86, R86, c[0x0][0x188] ;  /* 0x0000620056567a20 */ /* 0x000fc80000400000 */
[--C-:B------:R-:W-:Y:S01]  /*2c10*/  IMAD.X R77, RZ, RZ, R164.reuse, P0 ;  /* 0x000000ffff4d7224 */ /* 0x100fe200000e06a4 */
[----:B------:R-:W-:Y:S01]  /*2c20*/  IADD3 R76, P0, R162, 0x61, RZ ;  /* 0x00000061a24c7810 */ /* 0x000fe20007f1e0ff */
[----:B------:R-:W-:Y:S03]  /*2c30*/  HMMA.16816.F32.BF16 R80, R116, R78, RZ ;  /* 0x0000004e7450723c */ /* 0x000fe600000418ff */
[C---:B------:R-:W-:Y:S02]  /*2c40*/  ISETP.GT.U32.AND.EX P2, PT, R77.reuse, RZ, PT, P2 ;  /* 0x000000ff4d00720c */ /* 0x040fe40003f44120 */
[----:B------:R-:W-:Y:S02]  /*2c50*/  ISETP.GT.U32.AND.EX P1, PT, R77, RZ, PT, P1 ;  /* 0x000000ff4d00720c */ /* 0x000fe40003f24110 */
[----:B------:R-:W-:Y:S02]  /*2c60*/  FSEL R169, R84, -INF , !P2 ;  /* 0xff80000054a97808 */ /* 0x000fe40005000000 */
[----:B------:R-:W-:Y:S01]  /*2c70*/  FSEL R172, R86, -INF , !P1 ;  /* 0xff80000056ac7808 */ /* 0x000fe20004800000 */
[----:B------:R-:W-:Y:S01]  /*2c80*/  IMAD.X R92, RZ, RZ, R164, P0 ;  /* 0x000000ffff5c7224 */ /* 0x000fe200000e06a4 */
[----:B------:R-:W-:-:S02]  /*2c90*/  ISETP.GT.U32.AND P6, PT, R76, R4, PT ;  /* 0x000000044c00720c */ /* 0x000fc40003fc4070 */
[C---:B------:R-:W-:Y:S02]  /*2ca0*/  ISETP.GT.U32.AND P5, PT, R76.reuse, R215, PT ;  /* 0x000000d74c00720c */ /* 0x040fe40003fa4070 */
[----:B------:R-:W-:Y:S01]  /*2cb0*/  ISETP.GT.U32.AND P2, PT, R76, R250, PT ;  /* 0x000000fa4c00720c */ /* 0x000fe20003f44070 */
[----:B------:R-:W-:Y:S01]  /*2cc0*/  FMUL R68, R68, c[0x0][0x188] ;  /* 0x0000620044447a20 */ /* 0x000fe20000400000 */
[C---:B------:R-:W-:Y:S02]  /*2cd0*/  ISETP.GT.U32.AND.EX P4, PT, R77.reuse, RZ, PT, P4 ;  /* 0x000000ff4d00720c */ /* 0x040fe40003f84140 */
[----:B------:R-:W-:Y:S02]  /*2ce0*/  ISETP.GT.U32.AND P1, PT, R76, R251, PT ;  /* 0x000000fb4c00720c */ /* 0x000fe40003f24070 */
[----:B------:R-:W-:Y:S02]  /*2cf0*/  ISETP.GT.U32.AND.EX P3, PT, R77, RZ, PT, P3 ;  /* 0x000000ff4d00720c */ /* 0x000fe40003f64130 */
[----:B------:R-:W-:Y:S01]  /*2d00*/  HMMA.16816.F32.BF16 R76, R64, R78, RZ ;  /* 0x0000004e404c723c */ /* 0x000fe200000418ff */
[----:B------:R-:W-:Y:S01]  /*2d10*/  FMUL R85, R85, c[0x0][0x188] ;  /* 0x0000620055557a20 */ /* 0x000fe20000400000 */
[----:B------:R-:W-:Y:S01]  /*2d20*/  FSEL R173, R68, -INF , !P4 ;  /* 0xff80000044ad7808 */ /* 0x000fe20006000000 */
[----:B------:R-:W-:Y:S01]  /*2d30*/  FMUL R87, R87, c[0x0][0x188] ;  /* 0x0000620057577a20 */ /* 0x000fe20000400000 */
[----:B------:R-:W-:Y:S01]  /*2d40*/  ISETP.GT.U32.AND.EX P6, PT, R92, RZ, PT, P6 ;  /* 0x000000ff5c00720c */ /* 0x000fe20003fc4160 */
[----:B------:R-:W-:Y:S01]  /*2d50*/  FMUL R70, R70, c[0x0][0x188] ;  /* 0x0000620046467a20 */ /* 0x000fe20000400000 */
[----:B------:R-:W-:-:S02]  /*2d60*/  ISETP.GT.U32.AND.EX P5, PT, R92, RZ, PT, P5 ;  /* 0x000000ff5c00720c */ /* 0x000fc40003fa4150 */
[----:B------:R-:W-:Y:S02]  /*2d70*/  IADD3 R68, P4, R162, 0x68, RZ ;  /* 0x00000068a2447810 */ /* 0x000fe40007f9e0ff */
[----:B------:R-:W-:Y:S02]  /*2d80*/  FSEL R175, R70, -INF , !P3 ;  /* 0xff80000046af7808 */ /* 0x000fe40005800000 */
[----:B------:R-:W-:Y:S02]  /*2d90*/  FSEL R174, R85, -INF , !P6 ;  /* 0xff80000055ae7808 */ /* 0x000fe40007000000 */
[----:B------:R-:W-:Y:S01]  /*2da0*/  FSEL R176, R87, -INF , !P5 ;  /* 0xff80000057b07808 */ /* 0x000fe20006800000 */
[----:B------:R-:W-:Y:S01]  /*2db0*/  FMUL R69, R69, c[0x0][0x188] ;  /* 0x0000620045457a20 */ /* 0x000fe20000400000 */
[C---:B------:R-:W-:Y:S01]  /*2dc0*/  ISETP.GT.U32.AND P0, PT, R68.reuse, R4, PT ;  /* 0x000000044400720c */ /* 0x040fe20003f04070 */
[----:B0-----:R-:W-:Y:S01]  /*2dd0*/  HMMA.16816.F32.BF16 R88, R116, R72, RZ ;  /* 0x000000487458723c */ /* 0x001fe200000418ff */
[C---:B------:R-:W-:Y:S01]  /*2de0*/  ISETP.GT.U32.AND P3, PT, R68.reuse, R215, PT ;  /* 0x000000d74400720c */ /* 0x040fe20003f64070 */
[----:B------:R-:W0:Y:S01]  /*2df0*/  LDSM.16.M88.4 R84, [R5+0x1000] ;  /* 0x001000000554783b */ /* 0x000e220000000200 */
[----:B------:R-:W-:-:S02]  /*2e00*/  ISETP.GT.U32.AND P6, PT, R68, R250, PT ;  /* 0x000000fa4400720c */ /* 0x000fc40003fc4070 */
[----:B------:R-:W-:Y:S01]  /*2e10*/  ISETP.GT.U32.AND P5, PT, R68, R251, PT ;  /* 0x000000fb4400720c */ /* 0x000fe20003fa4070 */
[----:B------:R-:W-:Y:S01]  /*2e20*/  IMAD.X R68, RZ, RZ, R164, P4 ;  /* 0x000000ffff447224 */ /* 0x000fe200020e06a4 */
[----:B------:R-:W-:Y:S02]  /*2e30*/  IADD3 R70, P4, R162, 0x69, RZ ;  /* 0x00000069a2467810 */ /* 0x000fe40007f9e0ff */
[----:B------:R-:W-:-:S04]  /*2e40*/  ISETP.GT.U32.AND.EX P2, PT, R92, RZ, PT, P2 ;  /* 0x000000ff5c00720c */ /* 0x000fc80003f44120 */
[----:B------:R-:W-:Y:S01]  /*2e50*/  FSEL R179, R69, -INF , !P2 ;  /* 0xff80000045b37808 */ /* 0x000fe20005000000 */
[----:B------:R-:W-:Y:S01]  /*2e60*/  IMAD.X R69, RZ, RZ, R164, P4 ;  /* 0x000000ffff457224 */ /* 0x000fe200020e06a4 */
[----:B------:R-:W-:Y:S01]  /*2e70*/  ISETP.GT.U32.AND P2, PT, R70, R4, PT ;  /* 0x000000044600720c */ /* 0x000fe20003f44070 */
[----:B------:R-:W-:Y:S01]  /*2e80*/  FMUL R80, R80, c[0x0][0x188] ;  /* 0x0000620050507a20 */ /* 0x000fe20000400000 */
[----:B------:R-:W-:Y:S01]  /*2e90*/  ISETP.GT.U32.AND.EX P0, PT, R68, RZ, PT, P0 ;  /* 0x000000ff4400720c */ /* 0x000fe20003f04100 */
[----:B------:R-:W-:Y:S01]  /*2ea0*/  FMUL R82, R82, c[0x0][0x188] ;  /* 0x0000620052527a20 */ /* 0x000fe20000400000 */
[----:B------:R-:W-:Y:S01]  /*2eb0*/  ISETP.GT.U32.AND.EX P3, PT, R68, RZ, PT, P3 ;  /* 0x000000ff4400720c */ /* 0x000fe20003f64130 */
[----:B------:R-:W-:Y:S01]  /*2ec0*/  FMUL R81, R81, c[0x0][0x188] ;  /* 0x0000620051517a20 */ /* 0x000fe20000400000 */
[----:B------:R-:W-:Y:S01]  /*2ed0*/  ISETP.GT.U32.AND.EX P2, PT, R69, RZ, PT, P2 ;  /* 0x000000ff4500720c */ /* 0x000fe20003f44120 */
[----:B------:R-:W-:Y:S01]  /*2ee0*/  FMUL R76, R76, c[0x0][0x188] ;  /* 0x000062004c4c7a20 */ /* 0x000fe20000400000 */
[----:B------:R-:W-:Y:S01]  /*2ef0*/  ISETP.GT.U32.AND.EX P6, PT, R68, RZ, PT, P6 ;  /* 0x000000ff4400720c */ /* 0x000fe20003fc4160 */
[----:B------:R-:W-:Y:S01]  /*2f00*/  FMUL R184, R83, c[0x0][0x188] ;  /* 0x0000620053b87a20 */ /* 0x000fe20000400000 */
[----:B------:R-:W-:-:S02]  /*2f10*/  FSEL R177, R80, -INF , !P0 ;  /* 0xff80000050b17808 */ /* 0x000fc40004000000 */
[----:B------:R-:W-:Y:S02]  /*2f20*/  FSEL R178, R82, -INF , !P3 ;  /* 0xff80000052b27808 */ /* 0x000fe40005800000 */
[----:B------:R-:W-:Y:S02]  /*2f30*/  FSEL R181, R81, -INF , !P2 ;  /* 0xff80000051b57808 */ /* 0x000fe40005000000 */
[----:B------:R-:W-:Y:S01]  /*2f40*/  HMMA.16816.F32.BF16 R80, R64, R72, RZ ;  /* 0x000000484050723c */ /* 0x000fe200000418ff */
[C---:B------:R-:W-:Y:S02]  /*2f50*/  ISETP.GT.U32.AND P0, PT, R70.reuse, R215, PT ;  /* 0x000000d74600720c */ /* 0x040fe40003f04070 */
[C---:B------:R-:W-:Y:S02]  /*2f60*/  ISETP.GT.U32.AND P3, PT, R70.reuse, R250, PT ;  /* 0x000000fa4600720c */ /* 0x040fe40003f64070 */
[----:B------:R-:W-:Y:S02]  /*2f70*/  ISETP.GT.U32.AND P4, PT, R70, R251, PT ;  /* 0x000000fb4600720c */ /* 0x000fe40003f84070 */
[----:B------:R-:W-:-:S02]  /*2f80*/  FSEL R180, R76, -INF , !P6 ;  /* 0xff8000004cb47808 */ /* 0x000fc40007000000 */
[----:B------:R-:W-:Y:S01]  /*2f90*/  IADD3 R70, P6, R162, 0x70, RZ ;  /* 0x00000070a2467810 */ /* 0x000fe20007fde0ff */
[----:B------:R-:W-:-:S03]  /*2fa0*/  FMUL R77, R77, c[0x0][0x188] ;  /* 0x000062004d4d7a20 */ /* 0x000fc60000400000 */
[----:B------:R-:W-:Y:S02]  /*2fb0*/  ISETP.GT.U32.AND P2, PT, R70, R4, PT ;  /* 0x000000044600720c */ /* 0x000fe40003f44070 */
[----:B------:R-:W-:Y:S01]  /*2fc0*/  IADD3.X R76, RZ, R164, RZ, P6, !PT ;  /* 0x000000a4ff4c7210 */ /* 0x000fe200037fe4ff */
[----:B------:R-:W-:Y:S01]  /*2fd0*/  FMUL R88, R88, c[0x0][0x188] ;  /* 0x0000620058587a20 */ /* 0x000fe20000400000 */
[C---:B------:R-:W-:Y:S02]  /*2fe0*/  ISETP.GT.U32.AND.EX P0, PT, R69.reuse, RZ, PT, P0 ;  /* 0x000000ff4500720c */ /* 0x040fe40003f04100 */
[----:B------:R-:W-:Y:S02]  /*2ff0*/  ISETP.GT.U32.AND.EX P3, PT, R69, RZ, PT, P3 ;  /* 0x000000ff4500720c */ /* 0x000fe40003f64130 */
[----:B------:R-:W-:Y:S02]  /*3000*/  ISETP.GT.U32.AND.EX P2, PT, R76, RZ, PT, P2 ;  /* 0x000000ff4c00720c */ /* 0x000fe40003f44120 */
[----:B------:R-:W-:-:S02]  /*3010*/  FSEL R184, R184, -INF , !P0 ;  /* 0xff800000b8b87808 */ /* 0x000fc40004000000 */
[----:B------:R-:W-:Y:S02]  /*3020*/  FSEL R183, R77, -INF , !P3 ;  /* 0xff8000004db77808 */ /* 0x000fe40005800000 */
[C---:B------:R-:W-:Y:S02]  /*3030*/  ISETP.GT.U32.AND P6, PT, R70.reuse, R215, PT ;  /* 0x000000d74600720c */ /* 0x040fe40003fc4070 */
[C---:B------:R-:W-:Y:S02]  /*3040*/  ISETP.GT.U32.AND P0, PT, R70.reuse, R250, PT ;  /* 0x000000fa4600720c */ /* 0x040fe40003f04070 */
[----:B------:R-:W-:Y:S02]  /*3050*/  ISETP.GT.U32.AND P3, PT, R70, R251, PT ;  /* 0x000000fb4600720c */ /* 0x000fe40003f64070 */
[----:B------:R-:W-:Y:S02]  /*3060*/  FSEL R182, R88, -INF , !P2 ;  /* 0xff80000058b67808 */ /* 0x000fe40005000000 */
[----:B------:R-:W-:Y:S01]  /*3070*/  IADD3 R70, P2, R162, 0x71, RZ ;  /* 0x00000071a2467810 */ /* 0x000fe20007f5e0ff */
[----:B------:R-:W-:-:S04]  /*3080*/  FMUL R185, R80, c[0x0][0x188] ;  /* 0x0000620050b97a20 */ /* 0x000fc80000400000 */
[----:B------:R-:W-:Y:S01]  /*3090*/  IMAD.X R72, RZ, RZ, R164, P2 ;  /* 0x000000ffff487224 */ /* 0x000fe200010e06a4 */
[----:B------:R-:W-:Y:S01]  /*30a0*/  ISETP.GT.U32.AND P2, PT, R70, R4, PT ;  /* 0x000000044600720c */ /* 0x000fe20003f44070 */
[----:B------:R-:W-:Y:S01]  /*30b0*/  FMUL R90, R90, c[0x0][0x188] ;  /* 0x000062005a5a7a20 */ /* 0x000fe20000400000 */
[C---:B------:R-:W-:Y:S01]  /*30c0*/  ISETP.GT.U32.AND.EX P6, PT, R76.reuse, RZ, PT, P6 ;  /* 0x000000ff4c00720c */ /* 0x040fe20003fc4160 */
[----:B------:R-:W-:Y:S01]  /*30d0*/  FMUL R80, R89, c[0x0][0x188] ;  /* 0x0000620059507a20 */ /* 0x000fe20000400000 */
[----:B------:R-:W-:Y:S02]  /*30e0*/  ISETP.GT.U32.AND.EX P0, PT, R76, RZ, PT, P0 ;  /* 0x000000ff4c00720c */ /* 0x000fe40003f04100 */
[----:B------:R-:W-:Y:S02]  /*30f0*/  ISETP.GT.U32.AND.EX P2, PT, R72, RZ, PT, P2 ;  /* 0x000000ff4800720c */ /* 0x000fe40003f44120 */
[----:B------:R-:W-:Y:S02]  /*3100*/  FSEL R186, R90, -INF , !P6 ;  /* 0xff8000005aba7808 */ /* 0x000fe40007000000 */
[----:B------:R-:W-:-:S02]  /*3110*/  FSEL R185, R185, -INF , !P0 ;  /* 0xff800000b9b97808 */ /* 0x000fc40004000000 */
[----:B------:R-:W-:Y:S02]  /*3120*/  FSEL R80, R80, -INF , !P2 ;  /* 0xff80000050507808 */ /* 0x000fe40005000000 */
[C---:B------:R-:W-:Y:S02]  /*3130*/  ISETP.GT.U32.AND P6, PT, R70.reuse, R215, PT ;  /* 0x000000d74600720c */ /* 0x040fe40003fc4070 */
[C---:B------:R-:W-:Y:S02]  /*3140*/  ISETP.GT.U32.AND P0, PT, R70.reuse, R250, PT ;  /* 0x000000fa4600720c */ /* 0x040fe40003f04070 */
[----:B------:R-:W-:Y:S01]  /*3150*/  ISETP.GT.U32.AND P2, PT, R70, R251, PT ;  /* 0x000000fb4600720c */ /* 0x000fe20003f44070 */
[----:B------:R-:W-:Y:S02]  /*3160*/  FMUL R70, R91, c[0x0][0x188] ;  /* 0x000062005b467a20 */ /* 0x000fe40000400000 */
[----:B0-----:R-:W-:Y:S01]  /*3170*/  HMMA.16816.F32.BF16 R88, R116, R86, RZ ;  /* 0x000000567458723c */ /* 0x001fe200000418ff */
[----:B------:R-:W-:Y:S01]  /*3180*/  ISETP.GT.U32.AND.EX P6, PT, R72, RZ, PT, P6 ;  /* 0x000000ff4800720c */ /* 0x000fe20003fc4160 */
[----:B------:R-:W-:Y:S01]  /*3190*/  FMUL R187, R81, c[0x0][0x188] ;  /* 0x0000620051bb7a20 */ /* 0x000fe20000400000 */
[----:B------:R-:W-:-:S02]  /*31a0*/  ISETP.GT.U32.AND.EX P5, PT, R68, RZ, PT, P5 ;  /* 0x000000ff4400720c */ /* 0x000fc40003fa4150 */
[----:B------:R-:W-:Y:S01]  /*31b0*/  ISETP.GT.U32.AND.EX P4, PT, R69, RZ, PT, P4 ;  /* 0x000000ff4500720c */ /* 0x000fe20003f84140 */
[----:B------:R-:W-:Y:S01]  /*31c0*/  IMAD.WIDE R68, R7, 0x2, R132 ;  /* 0x0000000207447825 */ /* 0x000fe200078e0284 */
[----:B------:R-:W-:Y:S02]  /*31d0*/  ISETP.GT.U32.AND.EX P1, PT, R92, RZ, PT, P1 ;  /* 0x000000ff5c00720c */ /* 0x000fe40003f24110 */
[----:B------:R-:W-:Y:S02]  /*31e0*/  FSEL R81, R70, -INF , !P6 ;  /* 0xff80000046517808 */ /* 0x000fe40007000000 */
[----:B------:R-:W-:Y:S01]  /*31f0*/  IADD3 R92, P6, R162, 0x9, RZ ;  /* 0x00000009a25c7810 */ /* 0x000fe20007fde0ff */
[----:B------:R0:W5:Y:S01]  /*3200*/  LDG.E.U16 R69, [R68.64] ;  /* 0x0000000644457981 */ /* 0x000162000c1e1500 */
[----:B------:R-:W-:-:S03]  /*3210*/  ISETP.GT.U32.AND.EX P0, PT, R72, RZ, PT, P0 ;  /* 0x000000ff4800720c */ /* 0x000fc60003f04100 */
[----:B------:R-:W-:Y:S01]  /*3220*/  IMAD.X R77, RZ, RZ, R164, P6 ;  /* 0x000000ffff4d7224 */ /* 0x000fe200030e06a4 */
[----:B------:R-:W-:Y:S01]  /*3230*/  FSEL R187, R187, -INF , !P0 ;  /* 0xff800000bbbb7808 */ /* 0x000fe20004000000 */
[----:B------:R-:W-:Y:S01]  /*3240*/  BAR.SYNC.DEFER_BLOCKING 0x0 ;  /* 0x0000000000007b1d */ /* 0x000fe20000010000 */
[C---:B------:R-:W-:Y:S02]  /*3250*/  ISETP.GT.U32.AND P0, PT, R92.reuse, R4, PT ;  /* 0x000000045c00720c */ /* 0x040fe40003f04070 */
[----:B------:R-:W-:Y:S02]  /*3260*/  ISETP.GT.U32.AND P6, PT, R92, R215, PT ;  /* 0x000000d75c00720c */ /* 0x000fe40003fc4070 */
[----:B------:R-:W-:Y:S01]  /*3270*/  ISETP.GT.U32.AND.EX P0, PT, R77, RZ, PT, P0 ;  /* 0x000000ff4d00720c */ /* 0x000fe20003f04100 */
[----:B------:R-:W-:Y:S01]  /*3280*/  FMUL R73, R89, c[0x0][0x188] ;  /* 0x0000620059497a20 */ /* 0x000fe20000400000 */
[----:B------:R-:W-:Y:S01]  /*3290*/  ISETP.GT.U32.AND.EX P6, PT, R77, RZ, PT, P6 ;  /* 0x000000ff4d00720c */ /* 0x000fe20003fc4160 */
[----:B------:R-:W-:-:S03]  /*32a0*/  FMUL R70, R91, c[0x0][0x188] ;  /* 0x000062005b467a20 */ /* 0x000fc60000400000 */
[----:B------:R-:W-:Y:S02]  /*32b0*/  FSEL R73, R73, -INF , !P0 ;  /* 0xff80000049497808 */ /* 0x000fe40004000000 */
[----:B------:R-:W-:Y:S02]  /*32c0*/  FSEL R70, R70, -INF , !P6 ;  /* 0xff80000046467808 */ /* 0x000fe40007000000 */
[C---:B------:R-:W-:Y:S02]  /*32d0*/  ISETP.GT.U32.AND P0, PT, R92.reuse, R250, PT ;  /* 0x000000fa5c00720c */ /* 0x040fe40003f04070 */
[----:B------:R-:W-:Y:S02]  /*32e0*/  ISETP.GT.U32.AND P6, PT, R92, R251, PT ;  /* 0x000000fb5c00720c */ /* 0x000fe40003fc4070 */
[----:B------:R-:W-:Y:S01]  /*32f0*/  HMMA.16816.F32.BF16 R92, R64, R86, RZ ;  /* 0x00000056405c723c */ /* 0x000fe200000418ff */
[----:B------:R-:W-:Y:S01]  /*3300*/  LOP3.LUT R198, R0, 0x10, RZ, 0x3c, !PT ;  /* 0x0000001000c67812 */ /* 0x000fe200078e3cff */
[----:B------:R-:W-:Y:S04]  /*3310*/  STS.U16 [R0+0x1000], R96 ;  /* 0x0010006000007388 */ /* 0x000fe80000000400 */
[----:B---3--:R1:W-:Y:S01]  /*3320*/  STS.U16 [R0+0x1800], R97 ;  /* 0x0018006100007388 */ /* 0x0083e20000000400 */
[----:B------:R-:W-:Y:S01]  /*3330*/  ISETP.GT.U32.AND.EX P2, PT, R72, RZ, PT, P2 ;  /* 0x000000ff4800720c */ /* 0x000fe20003f44120 */
[----:B-1----:R-:W-:Y:S02]  /*3340*/  HMMA.16816.F32.BF16 R96, R116, R108, RZ ;  /* 0x0000006c7460723c */ /* 0x002fe400000418ff */
[----:B------:R1:W-:Y:S01]  /*3350*/  STS.U16 [R198+0x1100], R100 ;  /* 0x00110064c6007388 */ /* 0x0003e20000000400 */
[----:B------:R-:W-:-:S13]  /*3360*/  ISETP.GT.U32.AND.EX P0, PT, R77, RZ, PT, P0 ;  /* 0x000000ff4d00720c */ /* 0x000fda0003f04100 */
[----:B------:R-:W-:Y:S01]  /*3370*/  FMUL R72, R93, c[0x0][0x188] ;  /* 0x000062005d487a20 */ /* 0x000fe20000400000 */
[----:B------:R-:W-:Y:S01]  /*3380*/  ISETP.GT.U32.AND.EX P3, PT, R76, RZ, PT, P3 ;  /* 0x000000ff4c00720c */ /* 0x000fe20003f64130 */
[----:B-1----:R-:W-:Y:S03]  /*3390*/  HMMA.16816.F32.BF16 R100, R64, R108, RZ ;  /* 0x0000006c4064723c */ /* 0x002fe600000418ff */
[----:B------:R-:W-:Y:S01]  /*33a0*/  FSEL R72, R72, -INF , !P0 ;  /* 0xff80000048487808 */ /* 0x000fe20004000000 */
[----:B------:R-:W-:Y:S01]  /*33b0*/  FMUL R95, R95, c[0x0][0x188] ;  /* 0x000062005f5f7a20 */ /* 0x000fe20000400000 */
[----:B------:R-:W-:Y:S02]  /*33c0*/  IADD3 R76, P0, R162, 0x41, RZ ;  /* 0x00000041a24c7810 */ /* 0x000fe40007f1e0ff */
[----:B------:R-:W-:Y:S02]  /*33d0*/  ISETP.GT.U32.AND.EX P6, PT, R77, RZ, PT, P6 ;  /* 0x000000ff4d00720c */ /* 0x000fe40003fc4160 */
[----:B------:R-:W-:-:S02]  /*33e0*/  LOP3.LUT R193, R0, 0x20, RZ, 0x3c, !PT ;  /* 0x0000002000c17812 */ /* 0x000fc400078e3cff */
[----:B------:R-:W-:Y:S01]  /*33f0*/  LOP3.LUT R192, R0, 0x30, RZ, 0x3c, !PT ;  /* 0x0000003000c07812 */ /* 0x000fe200078e3cff */
[----:B------:R-:W-:Y:S01]  /*3400*/  IMAD.X R77, RZ, RZ, R164, P0 ;  /* 0x000000ffff4d7224 */ /* 0x000fe200000e06a4 */
[----:B0-----:R-:W-:Y:S01]  /*3410*/  FSEL R68, R95, -INF , !P6 ;  /* 0xff8000005f447808 */ /* 0x001fe20007000000 */
[----:B----4-:R-:W-:Y:S01]  /*3420*/  STS.U16 [R198+0x1900], R106 ;  /* 0x0019006ac6007388 */ /* 0x010fe20000000400 */
[----:B------:R-:W-:-:S03]  /*3430*/  ISETP.GT.U32.AND P6, PT, R76, R4, PT ;  /* 0x000000044c00720c */ /* 0x000fc60003fc4070 */
[----:B------:R-:W-:Y:S01]  /*3440*/  STS.U16 [R193+0x1200], R104 ;  /* 0x00120068c1007388 */ /* 0x000fe20000000400 */
[----:B------:R-:W-:-:S03]  /*3450*/  FMUL R91, R97, c[0x0][0x188] ;  /* 0x00006200615b7a20 */ /* 0x000fc60000400000 */
[----:B------:R-:W-:Y:S01]  /*3460*/  STS.U16 [R193+0x1a00], R107 ;  /* 0x001a006bc1007388 */ /* 0x000fe20000000400 */
[----:B------:R-:W-:-:S03]  /*3470*/  ISETP.GT.U32.AND.EX P6, PT, R77, RZ, PT, P6 ;  /* 0x000000ff4d00720c */ /* 0x000fc60003fc4160 */
[----:B--2---:R0:W-:Y:S01]  /*3480*/  STS.U16 [R192+0x1300], R105 ;  /* 0x00130069c0007388 */ /* 0x0041e20000000400 */
[C---:B------:R-:W-:Y:S01]  /*3490*/  ISETP.GT.U32.AND P0, PT, R76.reuse, R215, PT ;  /* 0x000000d74c00720c */ /* 0x040fe20003f04070 */
[----:B------:R-:W-:Y:S01]  /*34a0*/  FMUL R89, R99, c[0x0][0x188] ;  /* 0x0000620063597a20 */ /* 0x000fe20000400000 */
[----:B------:R-:W-:Y:S01]  /*34b0*/  FSEL R91, R91, -INF , !P6 ;  /* 0xff8000005b5b7808 */ /* 0x000fe20007000000 */
[----:B0-----:R-:W-:Y:S01]  /*34c0*/  HMMA.16816.F32.BF16 R104, R116, R110, RZ ;  /* 0x0000006e7468723c */ /* 0x001fe200000418ff */
[----:B------:R-:W-:Y:S02]  /*34d0*/  ISETP.GT.U32.AND P6, PT, R76, R250, PT ;  /* 0x000000fa4c00720c */ /* 0x000fe40003fc4070 */
[----:B------:R-:W-:Y:S01]  /*34e0*/  ISETP.GT.U32.AND.EX P0, PT, R77, RZ, PT, P0 ;  /* 0x000000ff4d00720c */ /* 0x000fe20003f04100 */
[----:B------:R-:W-:Y:S01]  /*34f0*/  FMUL R93, R101, c[0x0][0x188] ;  /* 0x00006200655d7a20 */ /* 0x000fe20000400000 */
[----:B------:R-:W-:-:S03]  /*3500*/  ISETP.GT.U32.AND.EX P6, PT, R77, RZ, PT, P6 ;  /* 0x000000ff4d00720c */ /* 0x000fc60003fc4160 */
[----:B------:R-:W-:Y:S01]  /*3510*/  HMMA.16816.F32.BF16 R108, R64, R110, RZ ;  /* 0x0000006e406c723c */ /* 0x000fe200000418ff */
[----:B------:R-:W-:Y:S02]  /*3520*/  FSEL R89, R89, -INF , !P0 ;  /* 0xff80000059597808 */ /* 0x000fe40004000000 */
[----:B------:R-:W-:Y:S02]  /*3530*/  LOP3.LUT R198, R0, 0x40, RZ, 0x3c, !PT ;  /* 0x0000004000c67812 */ /* 0x000fe400078e3cff */
[----:B------:R-:W-:Y:S01]  /*3540*/  ISETP.GT.U32.AND P0, PT, R76, R251, PT ;  /* 0x000000fb4c00720c */ /* 0x000fe20003f04070 */
[----:B------:R0:W-:Y:S01]  /*3550*/  STS.U16 [R192+0x1b00], R191 ;  /* 0x001b00bfc0007388 */ /* 0x0001e20000000400 */
[----:B------:R-:W-:Y:S01]  /*3560*/  LOP3.LUT R193, R0, 0x50, RZ, 0x3c, !PT ;  /* 0x0000005000c17812 */ /* 0x000fe200078e3cff */
[----:B------:R-:W-:Y:S01]  /*3570*/  FMUL R95, R103, c[0x0][0x188] ;  /* 0x00006200675f7a20 */ /* 0x000fe20000400000 */
[----:B------:R-:W-:Y:S01]  /*3580*/  FSEL R93, R93, -INF , !P6 ;  /* 0xff8000005d5d7808 */ /* 0x000fe20007000000 */
[----:B------:R-:W-:Y:S01]  /*3590*/  STS.U16 [R198+0x1400], R190 ;  /* 0x001400bec6007388 */ /* 0x000fe20000000400 */
[----:B------:R-:W-:-:S02]  /*35a0*/  IADD3 R76, P6, R162, 0x49, RZ ;  /* 0x00000049a24c7810 */ /* 0x000fc40007fde0ff */
[----:B------:R-:W-:Y:S01]  /*35b0*/  ISETP.GT.U32.AND.EX P0, PT, R77, RZ, PT, P0 ;  /* 0x000000ff4d00720c */ /* 0x000fe20003f04100 */
[----:B------:R-:W-:Y:S01]  /*35c0*/  STS.U16 [R198+0x1c00], R113 ;  /* 0x001c0071c6007388 */ /* 0x000fe20000000400 */
[----:B0-----:R-:W-:-:S03]  /*35d0*/  LOP3.LUT R192, R0, 0x60, RZ, 0x3c, !PT ;  /* 0x0000006000c07812 */ /* 0x001fc600078e3cff */
[----:B------:R-:W-:Y:S01]  /*35e0*/  STS.U16 [R193+0x1500], R112 ;  /* 0x00150070c1007388 */ /* 0x000fe20000000400 */
[----:B------:R-:W-:Y:S01]  /*35f0*/  FSEL R95, R95, -INF , !P0 ;  /* 0xff8000005f5f7808 */ /* 0x000fe20004000000 */
[----:B------:R-:W-:Y:S02]  /*3600*/  IMAD.X R77, RZ, RZ, R164, P6 ;  /* 0x000000ffff4d7224 */ /* 0x000fe400030e06a4 */
[----:B------:R-:W-:Y:S01]  /*3610*/  STS.U16 [R193+0x1d00], R114 ;  /* 0x001d0072c1007388 */ /* 0x000fe20000000400 */
[----:B------:R-:W-:-:S03]  /*3620*/  ISETP.GT.U32.AND P0, PT, R76, R4, PT ;  /* 0x000000044c00720c */ /* 0x000fc60003f04070 */
[----:B------:R0:W-:Y:S01]  /*3630*/  STS.U16 [R192+0x1600], R115 ;  /* 0x00160073c0007388 */ /* 0x0001e20000000400 */
[----:B------:R-:W-:Y:S01]  /*3640*/  FMUL R97, R105, c[0x0][0x188] ;  /* 0x0000620069617a20 */ /* 0x000fe20000400000 */
[----:B------:R-:W-:Y:S02]  /*3650*/  ISETP.GT.U32.AND P6, PT, R76, R215, PT ;  /* 0x000000d74c00720c */ /* 0x000fe40003fc4070 */
[----:B------:R-:W-:Y:S01]  /*3660*/  ISETP.GT.U32.AND.EX P0, PT, R77, RZ, PT, P0 ;  /* 0x000000ff4d00720c */ /* 0x000fe20003f04100 */
[----:B0-----:R-:W-:Y:S01]  /*3670*/  HMMA.16816.F32.BF16 R112, R116, R84, RZ ;  /* 0x000000547470723c */ /* 0x001fe200000418ff */
[----:B------:R-:W-:-:S07]  /*3680*/  FMUL R99, R107, c[0x0][0x188] ;  /* 0x000062006b637a20 */ /* 0x000fce0000400000 */
[----:B------:R-:W-:Y:S01]  /*3690*/  HMMA.16816.F32.BF16 R116, R116, R74, RZ ;  /* 0x0000004a7474723c */ /* 0x000fe200000418ff */
[----:B------:R-:W-:Y:S02]  /*36a0*/  ISETP.GT.U32.AND.EX P6, PT, R77, RZ, PT, P6 ;  /* 0x000000ff4d00720c */ /* 0x000fe40003fc4160 */
[----:B------:R-:W-:Y:S02]  /*36b0*/  FSEL R97, R97, -INF , !P0 ;  /* 0xff80000061617808 */ /* 0x000fe40004000000 */
[----:B------:R-:W-:-:S03]  /*36c0*/  ISETP.GT.U32.AND P0, PT, R76, R250, PT ;  /* 0x000000fa4c00720c */ /* 0x000fc60003f04070 */
[----:B------:R-:W-:Y:S01]  /*36d0*/  HMMA.16816.F32.BF16 R84, R64, R84, RZ ;  /* 0x000000544054723c */ /* 0x000fe200000418ff */
[----:B------:R-:W-:Y:S01]  /*36e0*/  FSEL R99, R99, -INF , !P6 ;  /* 0xff80000063637808 */ /* 0x000fe20007000000 */
[----:B------:R-:W-:Y:S01]  /*36f0*/  FMUL R103, R109, c[0x0][0x188] ;  /* 0x000062006d677a20 */ /* 0x000fe20000400000 */
[----:B------:R-:W-:Y:S02]  /*3700*/  ISETP.GT.U32.AND P6, PT, R76, R251, PT ;  /* 0x000000fb4c00720c */ /* 0x000fe40003fc4070 */
[----:B------:R-:W-:-:S03]  /*3710*/  ISETP.GT.U32.AND.EX P0, PT, R77, RZ, PT, P0 ;  /* 0x000000ff4d00720c */ /* 0x000fc60003f04100 */
[----:B------:R-:W-:Y:S01]  /*3720*/  HMMA.16816.F32.BF16 R64, R64, R74, RZ ;  /* 0x0000004a4040723c */ /* 0x000fe200000418ff */
[----:B------:R-:W-:Y:S01]  /*3730*/  FMUL R101, R111, c[0x0][0x188] ;  /* 0x000062006f657a20 */ /* 0x000fe20000400000 */
[----:B------:R-:W-:Y:S02]  /*3740*/  ISETP.GT.U32.AND.EX P6, PT, R77, RZ, PT, P6 ;  /* 0x000000ff4d00720c */ /* 0x000fe40003fc4160 */
[----:B------:R-:W-:-:S03]  /*3750*/  FSEL R103, R103, -INF , !P0 ;  /* 0xff80000067677808 */ /* 0x000fc60004000000 */
[----:B------:R-:W-:Y:S02]  /*3760*/  IADD3 R74, P0, R162, 0x78, RZ ;  /* 0x00000078a24a7810 */ /* 0x000fe40007f1e0ff */
[----:B------:R-:W-:Y:S02]  /*3770*/  FSEL R101, R101, -INF , !P6 ;  /* 0xff80000065657808 */ /* 0x000fe40007000000 */
[----:B------:R-:W-:Y:S02]  /*3780*/  ISETP.GT.U32.AND P6, PT, R74, R4, PT ;  /* 0x000000044a00720c */ /* 0x000fe40003fc4070 */
[----:B------:R-:W-:Y:S01]  /*3790*/  IADD3.X R75, RZ, R164, RZ, P0, !PT ;  /* 0x000000a4ff4b7210 */ /* 0x000fe200007fe4ff */
[----:B------:R-:W-:-:S03]  /*37a0*/  FMUL R105, R116, c[0x0][0x188] ;  /* 0x0000620074697a20 */ /* 0x000fc60000400000 */
[----:B------:R-:W-:-:S04]  /*37b0*/  ISETP.GT.U32.AND.EX P6, PT, R75, RZ, PT, P6 ;  /* 0x000000ff4b00720c */ /* 0x000fc80003fc4160 */
[----:B------:R-:W-:Y:S02]  /*37c0*/  FSEL R105, R105, -INF , !P6 ;  /* 0xff80000069697808 */ /* 0x000fe40007000000 */
[----:B------:R-:W-:Y:S01]  /*37d0*/  ISETP.GT.U32.AND P6, PT, R74, R250, PT ;  /* 0x000000fa4a00720c */ /* 0x000fe20003fc4070 */
[----:B------:R-:W-:Y:S01]  /*37e0*/  FMUL R64, R64, c[0x0][0x188] ;  /* 0x0000620040407a20 */ /* 0x000fe20000400000 */
[----:B------:R-:W-:Y:S02]  /*37f0*/  ISETP.GT.U32.AND P0, PT, R74, R215, PT ;  /* 0x000000d74a00720c */ /* 0x000fe40003f04070 */
[C---:B------:R-:W-:Y:S01]  /*3800*/  ISETP.GT.U32.AND.EX P6, PT, R75.reuse, RZ, PT, P6 ;  /* 0x000000ff4b00720c */ /* 0x040fe20003fc4160 */
[----:B------:R-:W-:Y:S01]  /*3810*/  FMUL R107, R118, c[0x0][0x188] ;  /* 0x00006200766b7a20 */ /* 0x000fe20000400000 */
[----:B------:R-:W-:Y:S02]  /*3820*/  ISETP.GT.U32.AND.EX P0, PT, R75, RZ, PT, P0 ;  /* 0x000000ff4b00720c */ /* 0x000fe40003f04100 */
[----:B------:R-:W-:-:S02]  /*3830*/  FSEL R109, R64, -INF , !P6 ;  /* 0xff800000406d7808 */ /* 0x000fc40007000000 */
[----:B------:R-:W-:Y:S02]  /*3840*/  IADD3 R77, P6, R162, 0x8, RZ ;  /* 0x00000008a24d7810 */ /* 0x000fe40007fde0ff */
[----:B------:R-:W-:Y:S02]  /*3850*/  FSEL R107, R107, -INF , !P0 ;  /* 0xff8000006b6b7808 */ /* 0x000fe40004000000 */
[----:B------:R-:W-:Y:S01]  /*3860*/  ISETP.GT.U32.AND P0, PT, R74, R251, PT ;  /* 0x000000fb4a00720c */ /* 0x000fe20003f04070 */
[----:B------:R-:W-:Y:S01]  /*3870*/  IMAD.X R74, RZ, RZ, R164, P6 ;  /* 0x000000ffff4a7224 */ /* 0x000fe200030e06a4 */
[----:B------:R-:W-:Y:S02]  /*3880*/  ISETP.GT.U32.AND P6, PT, R77, R4, PT ;  /* 0x000000044d00720c */ /* 0x000fe40003fc4070 */
[----:B------:R-:W-:Y:S01]  /*3890*/  ISETP.GT.U32.AND.EX P0, PT, R75, RZ, PT, P0 ;  /* 0x000000ff4b00720c */ /* 0x000fe20003f04100 */
[----:B------:R-:W-:Y:S01]  /*38a0*/  FMUL R75, R88, c[0x0][0x188] ;  /* 0x00006200584b7a20 */ /* 0x000fe20000400000 */
[----:B------:R-:W-:-:S04]  /*38b0*/  ISETP.GT.U32.AND.EX P6, PT, R74, RZ, PT, P6 ;  /* 0x000000ff4a00720c */ /* 0x000fc80003fc4160 */
[----:B------:R-:W-:Y:S02]  /*38c0*/  FSEL R75, R75, -INF , !P6 ;  /* 0xff8000004b4b7808 */ /* 0x000fe40007000000 */
[----:B------:R-:W-:Y:S01]  /*38d0*/  ISETP.GT.U32.AND P6, PT, R77, R250, PT ;  /* 0x000000fa4d00720c */ /* 0x000fe20003fc4070 */
[----:B------:R-:W-:-:S03]  /*38e0*/  FMUL R64, R92, c[0x0][0x188] ;  /* 0x000062005c407a20 */ /* 0x000fc60000400000 */
[----:B------:R-:W-:-:S04]  /*38f0*/  ISETP.GT.U32.AND.EX P6, PT, R74, RZ, PT, P6 ;  /* 0x000000ff4a00720c */ /* 0x000fc80003fc4160 */
[----:B------:R-:W-:Y:S02]  /*3900*/  FSEL R64, R64, -INF , !P6 ;  /* 0xff80000040407808 */ /* 0x000fe40007000000 */
[----:B------:R-:W-:-:S04]  /*3910*/  ISETP.GT.U32.AND P6, PT, R77, R251, PT ;  /* 0x000000fb4d00720c */ /* 0x000fc80003fc4070 */
[----:B------:R-:W-:Y:S01]  /*3920*/  ISETP.GT.U32.AND.EX P6, PT, R74, RZ, PT, P6 ;  /* 0x000000ff4a00720c */ /* 0x000fe20003fc4160 */
[----:B------:R-:W-:-:S05]  /*3930*/  FMUL R74, R94, c[0x0][0x188] ;  /* 0x000062005e4a7a20 */ /* 0x000fca0000400000 */
[----:B------:R-:W-:Y:S02]  /*3940*/  FSEL R74, R74, -INF , !P6 ;  /* 0xff8000004a4a7808 */ /* 0x000fe40007000000 */
[----:B------:R-:W-:Y:S01]  /*3950*/  IADD3 R76, P6, R162, 0x40, RZ ;  /* 0x00000040a24c7810 */ /* 0x000fe20007fde0ff */
[----:B------:R-:W-:-:S04]  /*3960*/  FMUL R88, R96, c[0x0][0x188] ;  /* 0x0000620060587a20 */ /* 0x000fc80000400000 */
[----:B------:R-:W-:Y:S01]  /*3970*/  IMAD.X R77, RZ, RZ, R164, P6 ;  /* 0x000000ffff4d7224 */ /* 0x000fe200030e06a4 */
[----:B------:R-:W-:-:S04]  /*3980*/  ISETP.GT.U32.AND P6, PT, R76, R4, PT ;  /* 0x000000044c00720c */ /* 0x000fc80003fc4070 */
[----:B------:R-:W-:-:S04]  /*3990*/  ISETP.GT.U32.AND.EX P6, PT, R77, RZ, PT, P6 ;  /* 0x000000ff4d00720c */ /* 0x000fc80003fc4160 */
[----:B------:R-:W-:Y:S02]  /*39a0*/  FSEL R88, R88, -INF , !P6 ;  /* 0xff80000058587808 */ /* 0x000fe40007000000 */
[----:B------:R-:W-:Y:S01]  /*39b0*/  ISETP.GT.U32.AND P6, PT, R76, R215, PT ;  /* 0x000000d74c00720c */ /* 0x000fe20003fc4070 */
[----:B------:R-:W-:-:S03]  /*39c0*/  FMUL R92, R98, c[0x0][0x188] ;  /* 0x00006200625c7a20 */ /* 0x000fc60000400000 */
[----:B------:R-:W-:-:S04]  /*39d0*/  ISETP.GT.U32.AND.EX P6, PT, R77, RZ, PT, P6 ;  /* 0x000000ff4d00720c */ /* 0x000fc80003fc4160 */
[----:B------:R-:W-:Y:S02]  /*39e0*/  FSEL R92, R92, -INF , !P6 ;  /* 0xff8000005c5c7808 */ /* 0x000fe40007000000 */
[----:B------:R-:W-:Y:S01]  /*39f0*/  ISETP.GT.U32.AND P6, PT, R76, R251, PT ;  /* 0x000000fb4c00720c */ /* 0x000fe20003fc4070 */
[----:B------:R-:W-:-:S03]  /*3a00*/  FMUL R94, R102, c[0x0][0x188] ;  /* 0x00006200665e7a20 */ /* 0x000fc60000400000 */
[----:B------:R-:W-:-:S04]  /*3a10*/  ISETP.GT.U32.AND.EX P6, PT, R77, RZ, PT, P6 ;  /* 0x000000ff4d00720c */ /* 0x000fc80003fc4160 */
        /* <DEDUP_REMOVED lines=13> */
[----:B------:R-:W-:Y:S01]  /*3af0*/  ISETP.GT.U32.AND.EX P6, PT, R76, RZ, PT, P6 ;  /* 0x000000ff4c00720c */ /* 0x000fe20003fc4160 */
[----:B------:R-:W-:-:S03]  /*3b00*/  FMUL R77, R90, c[0x0][0x188] ;  /* 0x000062005a4d7a20 */ /* 0x000fc60000400000 */
[----:B------:R-:W-:Y:S02]  /*3b10*/  FSEL R102, R102, -INF , !P6 ;  /* 0xff80000066667808 */ /* 0x000fe40007000000 */
[----:B------:R-:W-:Y:S01]  /*3b20*/  ISETP.GT.U32.AND P6, PT, R162, R4, PT ;  /* 0x00000004a200720c */ /* 0x000fe20003fc4070 */
[----:B------:R-:W-:Y:S02]  /*3b30*/  FMUL R106, R112, c[0x0][0x188] ;  /* 0x00006200706a7a20 */ /* 0x000fe40000400000 */
[----:B------:R-:W-:Y:S01]  /*3b40*/  FMUL R100, R100, c[0x0][0x188] ;  /* 0x0000620064647a20 */ /* 0x000fe20000400000 */
[----:B------:R-:W-:Y:S01]  /*3b50*/  ISETP.GT.U32.AND.EX P6, PT, R164, RZ, PT, P6 ;  /* 0x000000ffa400720c */ /* 0x000fe20003fc4160 */
[----:B------:R-:W-:-:S03]  /*3b60*/  FMUL R90, R110, c[0x0][0x188] ;  /* 0x000062006e5a7a20 */ /* 0x000fc60000400000 */
[----:B------:R-:W-:Y:S02]  /*3b70*/  FSEL R106, R106, -INF , !P6 ;  /* 0xff8000006a6a7808 */ /* 0x000fe40007000000 */
[----:B------:R-:W-:Y:S02]  /*3b80*/  FSEL R77, R77, -INF , !P6 ;  /* 0xff8000004d4d7808 */ /* 0x000fe40007000000 */
[----:B------:R-:W-:Y:S02]  /*3b90*/  FSEL R100, R100, -INF , !P6 ;  /* 0xff80000064647808 */ /* 0x000fe40007000000 */
[----:B------:R-:W-:Y:S02]  /*3ba0*/  FSEL R90, R90, -INF , !P6 ;  /* 0xff8000005a5a7808 */ /* 0x000fe40007000000 */
[----:B------:R-:W-:Y:S01]  /*3bb0*/  ISETP.GE.U32.AND P6, PT, R162, R4, PT ;  /* 0x00000004a200720c */ /* 0x000fe20003fc6070 */
[----:B------:R-:W-:-:S03]  /*3bc0*/  FMUL R108, R113, c[0x0][0x188] ;  /* 0x00006200716c7a20 */ /* 0x000fc60000400000 */
[----:B------:R-:W-:-:S04]  /*3bd0*/  ISETP.GE.U32.AND.EX P6, PT, R164, RZ, PT, P6 ;  /* 0x000000ffa400720c */ /* 0x000fc80003fc6160 */
[----:B------:R-:W-:Y:S02]  /*3be0*/  FSEL R108, R108, -INF , !P6 ;  /* 0xff8000006c6c7808 */ /* 0x000fe40007000000 */
[----:B------:R-:W-:Y:S01]  /*3bf0*/  ISETP.GT.U32.AND P6, PT, R162, R215, PT ;  /* 0x000000d7a200720c */ /* 0x000fe20003fc4070 */
[----:B------:R-:W-:-:S03]  /*3c00*/  FMUL R110, R114, c[0x0][0x188] ;  /* 0x00006200726e7a20 */ /* 0x000fc60000400000 */
[----:B------:R-:W-:-:S04]  /*3c10*/  ISETP.GT.U32.AND.EX P6, PT, R164, RZ, PT, P6 ;  /* 0x000000ffa400720c */ /* 0x000fc80003fc4160 */
        /* <DEDUP_REMOVED lines=20> */
[----:B------:R-:W-:Y:S01]  /*3d60*/  ISETP.GE.U32.AND P6, PT, R162, R251, PT ;  /* 0x000000fba200720c */ /* 0x000fe20003fc6070 */
[----:B------:R-:W-:Y:S03]  /*3d70*/  STS.U16 [R192+0x1e00], R189 ;  /* 0x001e00bdc0007388 */ /* 0x000fe60000000400 */
[----:B------:R-:W-:Y:S01]  /*3d80*/  ISETP.GE.U32.AND.EX P6, PT, R164, RZ, PT, P6 ;  /* 0x000000ffa400720c */ /* 0x000fe20003fc6160 */
[----:B------:R0:W-:Y:S01]  /*3d90*/  STS.U16 [R252+0x1700], R188 ;  /* 0x001700bcfc007388 */ /* 0x0001e20000000400 */
[----:B------:R-:W-:Y:S01]  /*3da0*/  FMUL R117, R117, c[0x0][0x188] ;  /* 0x0000620075757a20 */ /* 0x000fe20000400000 */
[----:B------:R-:W-:Y:S02]  /*3db0*/  FMNMX R112, R106, R108, !PT ;  /* 0x0000006c6a707209 */ /* 0x000fe40007800000 */
[----:B0-----:R-:W-:-:S02]  /*3dc0*/  FSEL R188, R87, -INF , !P6 ;  /* 0xff80000057bc7808 */ /* 0x001fc40007000000 */
[----:B------:R-:W-:-:S04]  /*3dd0*/  ISETP.GT.U32.AND P6, PT, R86, R4, PT ;  /* 0x000000045600720c */ /* 0x000fc80003fc4070 */
[----:B------:R-:W-:-:S04]  /*3de0*/  ISETP.GT.U32.AND.EX P6, PT, R104, RZ, PT, P6 ;  /* 0x000000ff6800720c */ /* 0x000fc80003fc4160 */
[----:B------:R-:W-:Y:S02]  /*3df0*/  FSEL R193, R117, -INF , !P6 ;  /* 0xff80000075c17808 */ /* 0x000fe40007000000 */
[----:B------:R-:W-:Y:S01]  /*3e00*/  ISETP.GT.U32.AND P6, PT, R86, R215, PT ;  /* 0x000000d75600720c */ /* 0x000fe20003fc4070 */
[----:B------:R-:W-:Y:S01]  /*3e10*/  FMUL R84, R119, c[0x0][0x188] ;  /* 0x0000620077547a20 */ /* 0x000fe20000400000 */
[----:B------:R-:W-:Y:S02]  /*3e20*/  FMNMX R112, R75, R112, !PT ;  /* 0x000000704b707209 */ /* 0x000fe40007800000 */
[----:B------:R-:W-:Y:S02]  /*3e30*/  ISETP.GT.U32.AND.EX P6, PT, R104, RZ, PT, P6 ;  /* 0x000000ff6800720c */ /* 0x000fe40003fc4160 */
[----:B------:R-:W-:Y:S02]  /*3e40*/  FMNMX R85, R73, R112, !PT ;  /* 0x0000007049557209 */ /* 0x000fe40007800000 */
[----:B------:R-:W-:-:S02]  /*3e50*/  FSEL R84, R84, -INF , !P6 ;  /* 0xff80000054547808 */ /* 0x000fc40007000000 */
[----:B------:R-:W-:Y:S02]  /*3e60*/  ISETP.GT.U32.AND P6, PT, R86, R250, PT ;  /* 0x000000fa5600720c */ /* 0x000fe40003fc4070 */
[----:B------:R-:W-:Y:S01]  /*3e70*/  FMNMX R87, R32, R85, !PT ;  /* 0x0000005520577209 */ /* 0x000fe20007800000 */
[----:B------:R-:W-:Y:S01]  /*3e80*/  FMUL R65, R65, c[0x0][0x188] ;  /* 0x0000620041417a20 */ /* 0x000fe20000400000 */
[----:B------:R-:W-:Y:S02]  /*3e90*/  ISETP.GT.U32.AND.EX P6, PT, R104, RZ, PT, P6 ;  /* 0x000000ff6800720c */ /* 0x000fe40003fc4160 */
[----:B------:R-:W-:Y:S02]  /*3ea0*/  FMNMX R87, R40, R87, !PT ;  /* 0x0000005728577209 */ /* 0x000fe40007800000 */
[----:B------:R-:W-:Y:S02]  /*3eb0*/  FSEL R85, R65, -INF , !P6 ;  /* 0xff80000041557808 */ /* 0x000fe40007000000 */
[----:B------:R-:W-:-:S02]  /*3ec0*/  ISETP.GT.U32.AND P6, PT, R86, R251, PT ;  /* 0x000000fb5600720c */ /* 0x000fc40003fc4070 */
[----:B------:R-:W-:Y:S02]  /*3ed0*/  FMNMX R87, R18, R87, !PT ;  /* 0x0000005712577209 */ /* 0x000fe40007800000 */
[----:B------:R-:W-:Y:S02]  /*3ee0*/  FMNMX R86, R110, R115, !PT ;  /* 0x000000736e567209 */ /* 0x000fe40007800000 */
[----:B------:R-:W-:Y:S02]  /*3ef0*/  FMNMX R87, R38, R87, !PT ;  /* 0x0000005726577209 */ /* 0x000fe40007800000 */
[----:B------:R-:W-:Y:S02]  /*3f00*/  FMNMX R65, R77, R86, !PT ;  /* 0x000000564d417209 */ /* 0x000fe40007800000 */
[----:B------:R-:W-:Y:S02]  /*3f10*/  FMNMX R87, R26, R87, !PT ;  /* 0x000000571a577209 */ /* 0x000fe40007800000 */
[----:B------:R-:W-:-:S02]  /*3f20*/  FMNMX R65, R70, R65, !PT ;  /* 0x0000004146417209 */ /* 0x000fc40007800000 */
[----:B------:R-:W-:Y:S02]  /*3f30*/  FMNMX R87, R36, R87, !PT ;  /* 0x0000005724577209 */ /* 0x000fe40007800000 */
[----:B------:R-:W-:Y:S02]  /*3f40*/  FMNMX R86, R16, R65, !PT ;  /* 0x0000004110567209 */ /* 0x000fe40007800000 */
[----:B------:R-:W-:Y:S02]  /*3f50*/  ISETP.GT.U32.AND.EX P6, PT, R104, RZ, PT, P6 ;  /* 0x000000ff6800720c */ /* 0x000fe40003fc4160 */
[----:B------:R-:W-:Y:S02]  /*3f60*/  FMNMX R104, R28, R87, !PT ;  /* 0x000000571c687209 */ /* 0x000fe40007800000 */
[----:B------:R-:W-:Y:S02]  /*3f70*/  FMNMX R65, R39, R86, !PT ;  /* 0x0000005627417209 */ /* 0x000fe40007800000 */
[----:B------:R-:W-:-:S02]  /*3f80*/  FMNMX R104, R43, R104, !PT ;  /* 0x000000682b687209 */ /* 0x000fc40007800000 */
        /* <DEDUP_REMOVED lines=64> */
[----:B------:R-:W-:Y:S01]  /*4390*/  FMNMX R112, R103, R112, !PT ;  /* 0x0000007067707209 */ /* 0x000fe20007800000 */
[----:B------:R-:W0:Y:S03]  /*43a0*/  SHFL.BFLY PT, R86, R65, 0x2, 0x1f ;  /* 0x0c401f0041567f89 */ /* 0x000e2600000e0000 */
[----:B------:R-:W-:Y:S01]  /*43b0*/  FMNMX R112, R151, R112, !PT ;  /* 0x0000007097707209 */ /* 0x000fe20007800000 */
[----:B------:R-:W1:Y:S03]  /*43c0*/  SHFL.BFLY PT, R104, R87, 0x2, 0x1f ;  /* 0x0c401f0057687f89 */ /* 0x000e6600000e0000 */
[----:B------:R-:W-:-:S04]  /*43d0*/  FMNMX R112, R155, R112, !PT ;  /* 0x000000709b707209 */ /* 0x000fc80007800000 */
[----:B------:R-:W-:-:S04]  /*43e0*/  FMNMX R112, R159, R112, !PT ;  /* 0x000000709f707209 */ /* 0x000fc80007800000 */
[----:B------:R-:W-:-:S04]  /*43f0*/  FMNMX R112, R171, R112, !PT ;  /* 0x00000070ab707209 */ /* 0x000fc80007800000 */
[----:B------:R-:W-:-:S04]  /*4400*/  FMNMX R112, R173, R112, !PT ;  /* 0x00000070ad707209 */ /* 0x000fc80007800000 */
[----:B------:R-:W-:Y:S02]  /*4410*/  FMNMX R113, R179, R112, !PT ;  /* 0x00000070b3717209 */ /* 0x000fe40007800000 */
[----:B0-----:R-:W-:Y:S02]  /*4420*/  FMNMX R86, R65, R86, !PT ;  /* 0x0000005641567209 */ /* 0x001fe40007800000 */
[----:B-1----:R-:W-:Y:S02]  /*4430*/  FMNMX R65, R87, R104, !PT ;  /* 0x0000006857417209 */ /* 0x002fe40007800000 */
[----:B------:R-:W-:-:S04]  /*4440*/  FMNMX R104, R180, R113, !PT ;  /* 0x00000071b4687209 */ /* 0x000fc80007800000 */
[----:B------:R-:W-:-:S04]  /*4450*/  FMNMX R104, R183, R104, !PT ;  /* 0x00000068b7687209 */ /* 0x000fc80007800000 */
[----:B------:R-:W-:-:S04]  /*4460*/  FMNMX R104, R185, R104, !PT ;  /* 0x00000068b9687209 */ /* 0x000fc80007800000 */
[----:B------:R-:W-:-:S04]  /*4470*/  FMNMX R104, R187, R104, !PT ;  /* 0x00000068bb687209 */ /* 0x000fc80007800000 */
[----:B------:R-:W-:-:S04]  /*4480*/  FMNMX R104, R109, R104, !PT ;  /* 0x000000686d687209 */ /* 0x000fc80007800000 */
[----:B------:R-:W-:Y:S01]  /*4490*/  FMNMX R112, R85, R104, !PT ;  /* 0x0000006855707209 */ /* 0x000fe20007800000 */
[----:B------:R-:W0:Y:S04]  /*44a0*/  SHFL.BFLY PT, R113, R86, 0x1, 0x1f ;  /* 0x0c201f0056717f89 */ /* 0x000e2800000e0000 */
[----:B------:R-:W1:Y:S01]  /*44b0*/  SHFL.BFLY PT, R87, R112, 0x2, 0x1f ;  /* 0x0c401f0070577f89 */ /* 0x000e6200000e0000 */
[----:B0-----:R-:W-:Y:S02]  /*44c0*/  FMNMX R104, R86, R113, !PT ;  /* 0x0000007156687209 */ /* 0x001fe40007800000 */
[----:B-1----:R-:W-:-:S05]  /*44d0*/  FMNMX R113, R112, R87, !PT ;  /* 0x0000005770717209 */ /* 0x002fca0007800000 */
[----:B------:R-:W0:Y:S01]  /*44e0*/  SHFL.BFLY PT, R86, R113, 0x1, 0x1f ;  /* 0x0c201f0071567f89 */ /* 0x000e2200000e0000 */
[----:B------:R-:W-:-:S03]  /*44f0*/  FMNMX R87, R76, R188, !PT ;  /* 0x000000bc4c577209 */ /* 0x000fc60007800000 */
[----:B------:R-:W1:Y:S01]  /*4500*/  SHFL.BFLY PT, R114, R65, 0x1, 0x1f ;  /* 0x0c201f0041727f89 */ /* 0x000e6200000e0000 */
[----:B------:R-:W-:Y:S02]  /*4510*/  FMNMX R87, R74, R87, !PT ;  /* 0x000000574a577209 */ /* 0x000fe40007800000 */
[----:B0-----:R-:W-:Y:S02]  /*4520*/  FMNMX R117, R113, R86, !PT ;  /* 0x0000005671757209 */ /* 0x001fe40007800000 */
[----:B------:R-:W-:-:S04]  /*4530*/  FMNMX R86, R68, R87, !PT ;  /* 0x0000005744567209 */ /* 0x000fc80007800000 */
[----:B------:R-:W-:-:S04]  /*4540*/  FMNMX R86, R15, R86, !PT ;  /* 0x000000560f567209 */ /* 0x000fc80007800000 */
[----:B------:R-:W-:-:S04]  /*4550*/  FMNMX R86, R33, R86, !PT ;  /* 0x0000005621567209 */ /* 0x000fc80007800000 */
[----:B------:R-:W-:-:S04]  /*4560*/  FMNMX R86, R17, R86, !PT ;  /* 0x0000005611567209 */ /* 0x000fc80007800000 */
[----:B------:R-:W-:Y:S02]  /*4570*/  FMNMX R86, R3, R86, !PT ;  /* 0x0000005603567209 */ /* 0x000fe40007800000 */
[----:B-1----:R-:W-:Y:S02]  /*4580*/  FMNMX R114, R65, R114, !PT ;  /* 0x0000007241727209 */ /* 0x002fe40007800000 */
[----:B------:R-:W-:-:S04]  /*4590*/  FMNMX R65, R31, R86, !PT ;  /* 0x000000561f417209 */ /* 0x000fc80007800000 */
        /* <DEDUP_REMOVED lines=12> */
[----:B------:R-:W-:Y:S01]  /*4660*/  FMNMX R65, R156, R65, !PT ;  /* 0x000000419c417209 */ /* 0x000fe20007800000 */
[----:B------:R-:W-:-:S03]  /*4670*/  FMUL R71, R71, c[0x0][0x188] ;  /* 0x0000620047477a20 */ /* 0x000fc60000400000 */
[----:B------:R-:W-:Y:S01]  /*4680*/  FMNMX R65, R168, R65, !PT ;  /* 0x00000041a8417209 */ /* 0x000fe20007800000 */
[----:B------:R-:W-:-:S03]  /*4690*/  FMUL R78, R78, c[0x0][0x188] ;  /* 0x000062004e4e7a20 */ /* 0x000fc60000400000 */
[----:B------:R-:W-:Y:S02]  /*46a0*/  FMNMX R112, R170, R65, !PT ;  /* 0x00000041aa707209 */ /* 0x000fe40007800000 */
[----:B------:R-:W-:Y:S02]  /*46b0*/  FSEL R86, R71, -INF , !P1 ;  /* 0xff80000047567808 */ /* 0x000fe40004800000 */
[----:B------:R-:W-:Y:S01]  /*46c0*/  FMNMX R71, R175, R112, !PT ;  /* 0x00000070af477209 */ /* 0x000fe20007800000 */
[----:B------:R-:W-:Y:S02]  /*46d0*/  FMUL R79, R79, c[0x0][0x188] ;  /* 0x000062004f4f7a20 */ /* 0x000fe40000400000 */
[----:B------:R-:W-:Y:S01]  /*46e0*/  FMUL R65, R82, c[0x0][0x188] ;  /* 0x0000620052417a20 */ /* 0x000fe20000400000 */
[----:B------:R-:W-:Y:S02]  /*46f0*/  FSEL R82, R78, -INF , !P5 ;  /* 0xff8000004e527808 */ /* 0x000fe40006800000 */
[----:B------:R-:W-:Y:S01]  /*4700*/  FMNMX R71, R86, R71, !PT ;  /* 0x0000004756477209 */ /* 0x000fe20007800000 */
[----:B------:R-:W-:Y:S01]  /*4710*/  FMUL R113, R83, c[0x0][0x188] ;  /* 0x0000620053717a20 */ /* 0x000fe20000400000 */
[----:B------:R-:W-:-:S02]  /*4720*/  FSEL R87, R79, -INF , !P4 ;  /* 0xff8000004f577808 */ /* 0x000fc40006000000 */
[----:B------:R-:W-:Y:S02]  /*4730*/  FMNMX R78, R82, R71, !PT ;  /* 0x00000047524e7209 */ /* 0x000fe40007800000 */
[----:B------:R-:W-:Y:S02]  /*4740*/  FMNMX R83, R104, R165, !PT ;  /* 0x000000a568537209 */ /* 0x000fe40007800000 */
[----:B------:R-:W-:Y:S02]  /*4750*/  FSEL R104, R65, -INF , !P3 ;  /* 0xff80000041687808 */ /* 0x000fe40005800000 */
[----:B------:R-:W-:Y:S01]  /*4760*/  FMNMX R65, R87, R78, !PT ;  /* 0x0000004e57417209 */ /* 0x000fe20007800000 */
[----:B------:R-:W-:Y:S01]  /*4770*/  FMUL R66, R66, c[0x0][0x188] ;  /* 0x0000620042427a20 */ /* 0x000fe20000400000 */
[----:B------:R-:W-:Y:S01]  /*4780*/  FSEL R113, R113, -INF , !P2 ;  /* 0xff80000071717808 */ /* 0x000fe20005000000 */
[----:B------:R-:W-:Y:S01]  /*4790*/  FADD R106, R106, -R83 ;  /* 0x800000536a6a7221 */ /* 0x000fe20000000000 */
[----:B------:R-:W-:Y:S01]  /*47a0*/  FMNMX R78, R104, R65, !PT ;  /* 0x00000041684e7209 */ /* 0x000fe20007800000 */
[----:B------:R-:W-:-:S02]  /*47b0*/  FMUL R67, R67, c[0x0][0x188] ;  /* 0x0000620043437a20 */ /* 0x000fc40000400000 */
[----:B------:R-:W-:Y:S01]  /*47c0*/  FMUL R79, R106, 1.4426950216293334961 ;  /* 0x3fb8aa3b6a4f7820 */ /* 0x000fe20000400000 */
[----:B------:R-:W-:Y:S02]  /*47d0*/  FSEL R106, R66, -INF , !P0 ;  /* 0xff800000426a7808 */ /* 0x000fe40004000000 */
[----:B------:R-:W-:Y:S02]  /*47e0*/  FMNMX R71, R113, R78, !PT ;  /* 0x0000004e71477209 */ /* 0x000fe40007800000 */
[----:B------:R-:W-:Y:S02]  /*47f0*/  FSEL R112, R67, -INF , !P6 ;  /* 0xff80000043707808 */ /* 0x000fe40007000000 */
[----:B------:R-:W-:Y:S01]  /*4800*/  FMNMX R71, R106, R71, !PT ;  /* 0x000000476a477209 */ /* 0x000fe20007800000 */
[----:B------:R-:W-:-:S03]  /*4810*/  FADD R67, R75, -R83 ;  /* 0x800000534b437221 */ /* 0x000fc60000000000 */
[----:B------:R-:W-:Y:S01]  /*4820*/  FMNMX R75, R112, R71, !PT ;  /* 0x00000047704b7209 */ /* 0x000fe20007800000 */
[----:B------:R-:W-:Y:S02]  /*4830*/  FMUL R118, R67, 1.4426950216293334961 ;  /* 0x3fb8aa3b43767820 */ /* 0x000fe40000400000 */
[--C-:B------:R-:W-:Y:S02]  /*4840*/  FADD R67, R73, -R83.reuse ;  /* 0x8000005349437221 */ /* 0x100fe40000000000 */
[----:B------:R-:W0:Y:S01]  /*4850*/  SHFL.BFLY PT, R73, R75, 0x2, 0x1f ;  /* 0x0c401f004b497f89 */ /* 0x000e2200000e0000 */
[----:B------:R-:W-:-:S04]  /*4860*/  FADD R108, R108, -R83 ;  /* 0x800000536c6c7221 */ /* 0x000fc80000000000 */
[----:B------:R-:W-:Y:S01]  /*4870*/  FMUL R66, R108, 1.4426950216293334961 ;  /* 0x3fb8aa3b6c427820 */ /* 0x000fe20000400000 */
[----:B------:R-:W-:-:S05]  /*4880*/  FMNMX R108, R114, R161, !PT ;  /* 0x000000a1726c7209 */ /* 0x000fca0007800000 */
[----:B------:R-:W-:-:S04]  /*4890*/  FADD R77, R77, -R108 ;  /* 0x8000006c4d4d7221 */ /* 0x000fc80000000000 */
[----:B------:R-:W-:Y:S01]  /*48a0*/  FMUL R162, R77, 1.4426950216293334961 ;  /* 0x3fb8aa3b4da27820 */ /* 0x000fe20000400000 */
[----:B0-----:R-:W-:-:S05]  /*48b0*/  FMNMX R75, R75, R73, !PT ;  /* 0x000000494b4b7209 */ /* 0x001fca0007800000 */
[----:B------:R-:W0:Y:S01]  /*48c0*/  SHFL.BFLY PT, R77, R75, 0x1, 0x1f ;  /* 0x0c201f004b4d7f89 */ /* 0x000e2200000e0000 */
[----:B------:R-:W-:Y:S02]  /*48d0*/  FMUL R119, R67, 1.4426950216293334961 ;  /* 0x3fb8aa3b43777820 */ /* 0x000fe40000400000 */
[----:B------:R-:W-:Y:S02]  /*48e0*/  FADD R67, -R83, R165 ;  /* 0x000000a553437221 */ /* 0x000fe40000000100 */
[--C-:B------:R-:W-:Y:S02]  /*48f0*/  FADD R110, R110, -R108.reuse ;  /* 0x8000006c6e6e7221 */ /* 0x100fe40000000000 */
[----:B------:R-:W-:Y:S02]  /*4900*/  FMUL R114, R67, 1.4426950216293334961 ;  /* 0x3fb8aa3b43727820 */ /* 0x000fe40000400000 */
[----:B------:R-:W-:Y:S01]  /*4910*/  FMUL R67, R110, 1.4426950216293334961 ;  /* 0x3fb8aa3b6e437820 */ /* 0x000fe20000400000 */
[----:B------:R-:W-:Y:S01]  /*4920*/  FMNMX R110, R117, R166, !PT ;  /* 0x000000a6756e7209 */ /* 0x000fe20007800000 */
[--C-:B------:R-:W-:Y:S01]  /*4930*/  FADD R70, R70, -R108.reuse ;  /* 0x8000006c46467221 */ /* 0x100fe20000000000 */
[----:B------:R1:W-:Y:S01]  /*4940*/  MUFU.EX2 R65, R79 ;  /* 0x0000004f00417308 */ /* 0x0003e20000000800 */
[----:B------:R-:W-:-:S02]  /*4950*/  FADD R115, R115, -R108 ;  /* 0x8000006c73737221 */ /* 0x000fc40000000000 */
[--C-:B------:R-:W-:Y:S02]  /*4960*/  FADD R111, R111, -R110.reuse ;  /* 0x8000006e6f6f7221 */ /* 0x100fe40000000000 */
[----:B------:R-:W-:Y:S02]  /*4970*/  FADD R78, R64, -R110 ;  /* 0x8000006e404e7221 */ /* 0x000fe40000000000 */
[----:B-1----:R-:W-:Y:S02]  /*4980*/  FMUL R79, R70, 1.4426950216293334961 ;  /* 0x3fb8aa3b464f7820 */ /* 0x002fe40000400000 */
[----:B------:R-:W-:Y:S01]  /*4990*/  FADD R70, -R108, R161 ;  /* 0x000000a16c467221 */ /* 0x000fe20000000100 */
[----:B0-----:R-:W-:Y:S01]  /*49a0*/  FMNMX R64, R75, R77, !PT ;  /* 0x0000004d4b407209 */ /* 0x001fe20007800000 */
[----:B------:R-:W-:Y:S02]  /*49b0*/  FMUL R71, R115, 1.4426950216293334961 ;  /* 0x3fb8aa3b73477820 */ /* 0x000fe40000400000 */
[----:B------:R-:W-:-:S02]  /*49c0*/  FMUL R115, R70, 1.4426950216293334961 ;  /* 0x3fb8aa3b46737820 */ /* 0x000fc40000400000 */
[----:B------:R-:W-:Y:S01]  /*49d0*/  FMUL R70, R111, 1.4426950216293334961 ;  /* 0x3fb8aa3b6f467820 */ /* 0x000fe20000400000 */
[----:B------:R-:W-:Y:S01]  /*49e0*/  FMNMX R111, R64, R163, !PT ;  /* 0x000000a3406f7209 */ /* 0x000fe20007800000 */
[----:B------:R-:W-:Y:S02]  /*49f0*/  FADD R116, R116, -R110 ;  /* 0x8000006e74747221 */ /* 0x000fe40000000000 */
[----:B------:R-:W-:Y:S01]  /*4a00*/  FADD R64, -R110, R166 ;  /* 0x000000a66e407221 */ /* 0x000fe20000000100 */
[----:B-----5:R0:W-:Y:S01]  /*4a10*/  STS.U16 [R252+0x1f00], R69 ;  /* 0x001f0045fc007388 */ /* 0x0201e20000000400 */
[----:B------:R-:W-:Y:S02]  /*4a20*/  FADD R75, -R111, R163 ;  /* 0x000000a36f4b7221 */ /* 0x000fe40000000100 */
[----:B------:R-:W-:Y:S02]  /*4a30*/  FMUL R73, R116, 1.4426950216293334961 ;  /* 0x3fb8aa3b74497820 */ /* 0x000fe40000400000 */
[----:B------:R-:W-:Y:S01]  /*4a40*/  FMUL R116, R64, 1.4426950216293334961 ;  /* 0x3fb8aa3b40747820 */ /* 0x000fe20000400000 */
[----:B------:R-:W1:Y:S01]  /*4a50*/  MUFU.EX2 R66, R66 ;  /* 0x0000004200427308 */ /* 0x000e620000000800 */
[----:B------:R-:W-:-:S07]  /*4a60*/  FMUL R75, R75, 1.4426950216293334961 ;  /* 0x3fb8aa3b4b4b7820 */ /* 0x000fce0000400000 */
[----:B------:R-:W-:Y:S08]  /*4a70*/  MUFU.EX2 R70, R70 ;  /* 0x0000004600467308 */ /* 0x000ff00000000800 */
[----:B------:R-:W2:Y:S01]  /*4a80*/  MUFU.EX2 R73, R73 ;  /* 0x0000004900497308 */ /* 0x000ea20000000800 */
[----:B------:R-:W-:-:S07]  /*4a90*/  FADD R72, R72, -R110 ;  /* 0x8000006e48487221 */ /* 0x000fce0000000000 */
[----:B------:R-:W3:Y:S01]  /*4aa0*/  MUFU.EX2 R116, R116 ;  /* 0x0000007400747308 */ /* 0x000ee20000000800 */
[----:B------:R-:W-:-:S07]  /*4ab0*/  FADD R76, R76, -R111 ;  /* 0x8000006f4c4c7221 */ /* 0x000fce0000000000 */
[----:B------:R-:W4:Y:S01]  /*4ac0*/  MUFU.EX2 R117, R75 ;  /* 0x0000004b00757308 */ /* 0x000f220000000800 */
[--C-:B------:R-:W-:Y:S02]  /*4ad0*/  FADD R74, R74, -R111.reuse ;  /* 0x8000006f4a4a7221 */ /* 0x100fe40000000000 */
[----:B------:R-:W-:Y:S02]  /*4ae0*/  FADD R188, R188, -R111 ;  /* 0x8000006fbcbc7221 */ /* 0x000fe40000000000 */
[----:B------:R-:W-:Y:S02]  /*4af0*/  FMUL R78, R78, 1.4426950216293334961 ;  /* 0x3fb8aa3b4e4e7820 */ /* 0x000fe40000400000 */
[----:B------:R-:W-:Y:S02]  /*4b00*/  FMUL R72, R72, 1.4426950216293334961 ;  /* 0x3fb8aa3b48487820 */ /* 0x000fe40000400000 */
[----:B------:R-:W-:Y:S02]  /*4b10*/  FMUL R76, R76, 1.4426950216293334961 ;  /* 0x3fb8aa3b4c4c7820 */ /* 0x000fe40000400000 */
[----:B------:R-:W-:Y:S01]  /*4b20*/  FMUL R74, R74, 1.4426950216293334961 ;  /* 0x3fb8aa3b4a4a7820 */ /* 0x000fe20000400000 */
[----:B-1----:R-:W-:Y:S01]  /*4b30*/  F2FP.BF16.PACK_AB R64, R66, R65 ;  /* 0x000000414240723e */ /* 0x002fe200000010ff */
[----:B------:R-:W-:Y:S01]  /*4b40*/  FADD R191, R65, R66 ;  /* 0x0000004241bf7221 */ /* 0x000fe20000000000 */
[----:B------:R1:W-:Y:S01]  /*4b50*/  MUFU.EX2 R165, R72 ;  /* 0x0000004800a57308 */ /* 0x0003e20000000800 */
[----:B------:R-:W-:-:S02]  /*4b60*/  FMUL R190, R188, 1.4426950216293334961 ;  /* 0x3fb8aa3bbcbe7820 */ /* 0x000fc40000400000 */
[----:B------:R-:W-:Y:S01]  /*4b70*/  FADD R66, R68, -R111 ;  /* 0x8000006f44427221 */ /* 0x000fe20000000000 */
[----:B--2---:R-:W-:Y:S01]  /*4b80*/  F2FP.BF16.PACK_AB R68, R73, R70 ;  /* 0x000000464944723e */ /* 0x004fe200000010ff */
[----:B------:R-:W-:Y:S02]  /*4b90*/  FADD R189, R70, R73 ;  /* 0x0000004946bd7221 */ /* 0x000fe40000000000 */
[C---:B---3--:R-:W-:Y:S01]  /*4ba0*/  FMUL R73, R116.reuse, R53 ;  /* 0x0000003574497220 */ /* 0x048fe20000400000 */
[----:B------:R2:W-:Y:S01]  /*4bb0*/  MUFU.EX2 R188, R74 ;  /* 0x0000004a00bc7308 */ /* 0x0005e20000000800 */
[----:B-1----:R-:W-:Y:S02]  /*4bc0*/  FMUL R72, R116, R52 ;  /* 0x0000003474487220 */ /* 0x002fe40000400000 */
[----:B----4-:R-:W-:-:S05]  /*4bd0*/  FMUL R75, R117, R55 ;  /* 0x00000037754b7220 */ /* 0x010fca0000400000 */
[----:B------:R-:W-:Y:S01]  /*4be0*/  MUFU.EX2 R161, R79 ;  /* 0x0000004f00a17308 */ /* 0x000fe20000000800 */
[----:B--2---:R-:W-:Y:S01]  /*4bf0*/  FMUL R74, R117, R54 ;  /* 0x00000036754a7220 */ /* 0x004fe20000400000 */
[----:B------:R-:W-:Y:S06]  /*4c00*/  BAR.SYNC.DEFER_BLOCKING 0x0 ;  /* 0x0000000000007b1d */ /* 0x000fec0000010000 */
[----:B------:R-:W-:Y:S08]  /*4c10*/  MUFU.EX2 R164, R78 ;  /* 0x0000004e00a47308 */ /* 0x000ff00000000800 */
[----:B------:R1:W-:Y:S01]  /*4c20*/  MUFU.EX2 R166, R76 ;  /* 0x0000004c00a67308 */ /* 0x0003e20000000800 */
[----:B------:R-:W2:Y:S04]  /*4c30*/  LDSM.16.M88.4 R52, [R9+0x1000] ;  /* 0x001000000934783b */ /* 0x000ea80000000200 */
[----:B-1----:R-:W1:Y:S01]  /*4c40*/  LDSM.16.M88.4 R76, [R9+0x1800] ;  /* 0x00180000094c783b */ /* 0x002e620000000200 */
[----:B------:R-:W-:-:S02]  /*4c50*/  FMUL R163, R66, 1.4426950216293334961 ;  /* 0x3fb8aa3b42a37820 */ /* 0x000fc40000400000 */
[----:B------:R-:W-:Y:S08]  /*4c60*/  MUFU.EX2 R67, R67 ;  /* 0x0000004300437308 */ /* 0x000ff00000000800 */
[----:B------:R-:W3:Y:S08]  /*4c70*/  MUFU.EX2 R71, R71 ;  /* 0x0000004700477308 */ /* 0x000ef00000000800 */
[----:B------:R-:W-:Y:S08]  /*4c80*/  MUFU.EX2 R118, R118 ;  /* 0x0000007600767308 */ /* 0x000ff00000000800 */
[----:B------:R-:W4:Y:S08]  /*4c90*/  MUFU.EX2 R119, R119 ;  /* 0x0000007700777308 */ /* 0x000f300000000800 */
[----:B------:R-:W5:Y:S08]  /*4ca0*/  MUFU.EX2 R114, R114 ;  /* 0x0000007200727308 */ /* 0x000f700000000800 */
[----:B------:R-:W0:Y:S08]  /*4cb0*/  MUFU.EX2 R162, R162 ;  /* 0x000000a200a27308 */ /* 0x000e300000000800 */
[----:B------:R-:W0:Y:S08]  /*4cc0*/  MUFU.EX2 R115, R115 ;  /* 0x0000007300737308 */ /* 0x000e300000000800 */
[----:B------:R-:W1:Y:S08]  /*4cd0*/  MUFU.EX2 R190, R190 ;  /* 0x000000be00be7308 */ /* 0x000e700000000800 */
[----:B------:R-:W2:Y:S01]  /*4ce0*/  MUFU.EX2 R163, R163 ;  /* 0x000000a300a37308 */ /* 0x000ea20000000800 */
[----:B---3--:R-:W-:Y:S01]  /*4cf0*/  FADD R192, R67, R71 ;  /* 0x0000004743c07221 */ /* 0x008fe20000000000 */
[----:B------:R-:W-:Y:S01]  /*4d00*/  F2FP.BF16.PACK_AB R65, R71, R67 ;  /* 0x000000434741723e */ /* 0x000fe200000010ff */
[----:B------:R-:W-:Y:S01]  /*4d10*/  FADD R36, R36, -R83 ;  /* 0x8000005324247221 */ /* 0x000fe20000000000 */
[----:B----4-:R-:W-:Y:S01]  /*4d20*/  F2FP.BF16.PACK_AB R66, R119, R118 ;  /* 0x000000767742723e */ /* 0x010fe200000010ff */
[C---:B-----5:R-:W-:Y:S01]  /*4d30*/  FMUL R56, R114.reuse, R56 ;  /* 0x0000003872387220 */ /* 0x060fe20000400000 */
[----:B0-----:R-:W-:Y:S01]  /*4d40*/  F2FP.BF16.PACK_AB R67, R161, R162 ;  /* 0x000000a2a143723e */ /* 0x001fe200000010ff */
[----:B------:R-:W-:Y:S01]  /*4d50*/  FMUL R57, R114, R57 ;  /* 0x0000003972397220 */ /* 0x000fe20000400000 */
[----:B------:R-:W-:Y:S01]  /*4d60*/  F2FP.BF16.PACK_AB R70, R165, R164 ;  /* 0x000000a4a546723e */ /* 0x000fe200000010ff */
[C---:B------:R-:W-:Y:S01]  /*4d70*/  FMUL R58, R115.reuse, R58 ;  /* 0x0000003a733a7220 */ /* 0x040fe20000400000 */
[----:B-1----:R-:W-:Y:S01]  /*4d80*/  F2FP.BF16.PACK_AB R69, R190, R166 ;  /* 0x000000a6be45723e */ /* 0x002fe200000010ff */
[----:B------:R-:W-:-:S02]  /*4d90*/  FMUL R59, R115, R59 ;  /* 0x0000003b733b7220 */ /* 0x000fc40000400000 */
[C---:B------:R-:W-:Y:S02]  /*4da0*/  FMUL R48, R114.reuse, R48 ;  /* 0x0000003072307220 */ /* 0x040fe40000400000 */
[----:B------:R-:W-:Y:S01]  /*4db0*/  FMUL R49, R114, R49 ;  /* 0x0000003172317220 */ /* 0x000fe20000400000 */
[----:B--2---:R-:W-:Y:S01]  /*4dc0*/  F2FP.BF16.PACK_AB R71, R163, R188 ;  /* 0x000000bca347723e */ /* 0x004fe200000010ff */
[C---:B------:R-:W-:Y:S02]  /*4dd0*/  FMUL R50, R115.reuse, R50 ;  /* 0x0000003273327220 */ /* 0x040fe40000400000 */
[----:B------:R-:W-:Y:S02]  /*4de0*/  FMUL R51, R115, R51 ;  /* 0x0000003373337220 */ /* 0x000fe40000400000 */
[----:B------:R-:W-:Y:S02]  /*4df0*/  FADD R32, R32, -R83 ;  /* 0x8000005320207221 */ /* 0x000fe40000000000 */
[----:B------:R-:W-:-:S02]  /*4e00*/  FADD R16, R16, -R108 ;  /* 0x8000006c10107221 */ /* 0x000fc40000000000 */
[C---:B------:R-:W-:Y:S02]  /*4e10*/  FMUL R60, R116.reuse, R60 ;  /* 0x0000003c743c7220 */ /* 0x040fe40000400000 */
[----:B------:R-:W-:Y:S02]  /*4e20*/  FMUL R61, R116, R61 ;  /* 0x0000003d743d7220 */ /* 0x000fe40000400000 */
[C---:B------:R-:W-:Y:S02]  /*4e30*/  FMUL R62, R117.reuse, R62 ;  /* 0x0000003e753e7220 */ /* 0x040fe40000400000 */
[----:B------:R-:W-:Y:S02]  /*4e40*/  FMUL R63, R117, R63 ;  /* 0x0000003f753f7220 */ /* 0x000fe40000400000 */
[----:B------:R-:W-:Y:S02]  /*4e50*/  FADD R40, R40, -R83 ;  /* 0x8000005328287221 */ /* 0x000fe40000000000 */
[----:B------:R-:W-:-:S02]  /*4e60*/  FADD R27, R27, -R108 ;  /* 0x8000006c1b1b7221 */ /* 0x000fc40000000000 */
[----:B------:R-:W-:Y:S02]  /*4e70*/  FMUL R36, R36, 1.4426950216293334961 ;  /* 0x3fb8aa3b24247820 */ /* 0x000fe40000400000 */
[--C-:B------:R-:W-:Y:S02]  /*4e80*/  FADD R181, R181, -R83.reuse ;  /* 0x80000053b5b57221 */ /* 0x100fe40000000000 */
[----:B------:R-:W-:Y:S02]  /*4e90*/  FMUL R32, R32, 1.4426950216293334961 ;  /* 0x3fb8aa3b20207820 */ /* 0x000fe40000400000 */
[----:B------:R-:W-:Y:S02]  /*4ea0*/  FMUL R16, R16, 1.4426950216293334961 ;  /* 0x3fb8aa3b10107820 */ /* 0x000fe40000400000 */
[--C-:B------:R-:W-:Y:S02]  /*4eb0*/  FADD R98, R98, -R108.reuse ;  /* 0x8000006c62627221 */ /* 0x100fe40000000000 */
[----:B------:R-:W-:Y:S01]  /*4ec0*/  FADD R182, R182, -R83 ;  /* 0x80000053b6b67221 */ /* 0x000fe20000000000 */
[----:B------:R-:W-:Y:S01]  /*4ed0*/  HMMA.16816.F32.BF16 R56, R64, R52, R56 ;  /* 0x000000344038723c */ /* 0x000fe20000041838 */
[----:B------:R-:W-:Y:S01]  /*4ee0*/  FMUL R214, R40, 1.4426950216293334961 ;  /* 0x3fb8aa3b28d67820 */ /* 0x000fe20000400000 */
[----:B------:R0:W-:Y:S01]  /*4ef0*/  MUFU.EX2 R211, R36 ;  /* 0x0000002400d37308 */ /* 0x0001e20000000800 */
[----:B------:R-:W-:-:S02]  /*4f00*/  FADD R39, R39, -R108 ;  /* 0x8000006c27277221 */ /* 0x000fc40000000000 */
[----:B------:R-:W-:Y:S02]  /*4f10*/  FMUL R27, R27, 1.4426950216293334961 ;  /* 0x3fb8aa3b1b1b7820 */ /* 0x000fe40000400000 */
[--C-:B------:R-:W-:Y:S01]  /*4f20*/  FADD R18, R18, -R83.reuse ;  /* 0x8000005312127221 */ /* 0x100fe20000000000 */
[----:B------:R-:W-:Y:S01]  /*4f30*/  HMMA.16816.F32.BF16 R48, R64, R76, R48 ;  /* 0x0000004c4030723c */ /* 0x000fe20000041830 */
[--C-:B------:R-:W-:Y:S01]  /*4f40*/  FADD R45, R45, -R83.reuse ;  /* 0x800000532d2d7221 */ /* 0x100fe20000000000 */
[----:B------:R1:W2:Y:S01]  /*4f50*/  MUFU.EX2 R213, R32 ;  /* 0x0000002000d57308 */ /* 0x0002a20000000800 */
[----:B------:R-:W-:Y:S02]  /*4f60*/  FADD R153, R153, -R83 ;  /* 0x8000005399997221 */ /* 0x000fe40000000000 */
[----:B0-----:R-:W-:Y:S02]  /*4f70*/  FMUL R36, R98, 1.4426950216293334961 ;  /* 0x3fb8aa3b62247820 */ /* 0x001fe40000400000 */
[----:B------:R-:W-:Y:S01]  /*4f80*/  FMUL R67, R181, 1.4426950216293334961 ;  /* 0x3fb8aa3bb5437820 */ /* 0x000fe20000400000 */
[----:B------:R-:W-:Y:S01]  /*4f90*/  HMMA.16816.F32.BF16 R72, R68, R52, R72 ;  /* 0x000000344448723c */ /* 0x000fe20000041848 */
[--C-:B------:R-:W-:Y:S01]  /*4fa0*/  FADD R23, R23, -R110.reuse ;  /* 0x8000006e17177221 */ /* 0x100fe20000000000 */
[----:B------:R-:W-:Y:S01]  /*4fb0*/  MUFU.EX2 R181, R16 ;  /* 0x0000001000b57308 */ /* 0x000fe20000000800 */
[----:B------:R-:W-:-:S02]  /*4fc0*/  FADD R19, R19, -R110 ;  /* 0x8000006e13137221 */ /* 0x000fc40000000000 */
[----:B------:R-:W-:-:S03]  /*4fd0*/  FADD R105, R105, -R83 ;  /* 0x8000005369697221 */ /* 0x000fc60000000000 */
[----:B------:R-:W-:Y:S01]  /*4fe0*/  HMMA.16816.F32.BF16 R60, R68, R76, R60 ;  /* 0x0000004c443c723c */ /* 0x000fe2000004183c */
[----:B------:R-:W-:Y:S01]  /*4ff0*/  FMUL R52, R18, 1.4426950216293334961 ;  /* 0x3fb8aa3b12347820 */ /* 0x000fe20000400000 */
[----:B------:R0:W-:Y:S01]  /*5000*/  MUFU.EX2 R16, R27 ;  /* 0x0000001b00107308 */ /* 0x0001e20000000800 */
[----:B-1----:R-:W-:Y:S02]  /*5010*/  FMUL R32, R45, 1.4426950216293334961 ;  /* 0x3fb8aa3b2d207820 */ /* 0x002fe40000400000 */
[--C-:B------:R-:W-:Y:S02]  /*5020*/  FADD R158, R158, -R108.reuse ;  /* 0x8000006c9e9e7221 */ /* 0x100fe40000000000 */
[----:B------:R-:W-:Y:S02]  /*5030*/  FMUL R68, R182, 1.4426950216293334961 ;  /* 0x3fb8aa3bb6447820 */ /* 0x000fe40000400000 */
[----:B------:R-:W-:Y:S01]  /*5040*/  FMUL R182, R39, 1.4426950216293334961 ;  /* 0x3fb8aa3b27b67820 */ /* 0x000fe20000400000 */
[----:B------:R-:W1:Y:S01]  /*5050*/  MUFU.EX2 R214, R214 ;  /* 0x000000d600d67308 */ /* 0x000e620000000800 */
[----:B0-----:R-:W-:-:S02]  /*5060*/  FADD R27, R99, -R108 ;  /* 0x8000006c631b7221 */ /* 0x001fc40000000000 */
[--C-:B------:R-:W-:Y:S02]  /*5070*/  FADD R18, R38, -R83.reuse ;  /* 0x8000005326127221 */ /* 0x100fe40000000000 */
[----:B------:R-:W-:Y:S02]  /*5080*/  FADD R96, R96, -R83 ;  /* 0x8000005360607221 */ /* 0x000fe40000000000 */
[----:B------:R-:W-:Y:S01]  /*5090*/  FMUL R45, R153, 1.4426950216293334961 ;  /* 0x3fb8aa3b992d7820 */ /* 0x000fe20000400000 */
[----:B------:R0:W-:Y:S01]  /*50a0*/  MUFU.EX2 R99, R36 ;  /* 0x0000002400637308 */ /* 0x0001e20000000800 */
[--C-:B------:R-:W-:Y:S02]  /*50b0*/  FADD R20, R20, -R108.reuse ;  /* 0x8000006c14147221 */ /* 0x100fe40000000000 */
[----:B------:R-:W-:Y:S02]  /*50c0*/  FADD R37, R37, -R108 ;  /* 0x8000006c25257221 */ /* 0x000fe40000000000 */
[----:B------:R-:W-:-:S02]  /*50d0*/  FMUL R23, R23, 1.4426950216293334961 ;  /* 0x3fb8aa3b17177820 */ /* 0x000fc40000400000 */
[----:B------:R-:W-:Y:S02]  /*50e0*/  FMUL R153, R19, 1.4426950216293334961 ;  /* 0x3fb8aa3b13997820 */ /* 0x000fe40000400000 */
[----:B0-----:R-:W-:Y:S02]  /*50f0*/  FADD R36, R81, -R108 ;  /* 0x8000006c51247221 */ /* 0x001fe40000000000 */
[----:B------:R-:W-:Y:S02]  /*5100*/  FMUL R69, R105, 1.4426950216293334961 ;  /* 0x3fb8aa3b69457820 */ /* 0x000fe40000400000 */
[----:B------:R-:W-:Y:S01]  /*5110*/  FADD R19, R143, -R110 ;  /* 0x8000006e8f137221 */ /* 0x000fe20000000000 */
[----:B------:R-:W0:Y:S01]  /*5120*/  MUFU.EX2 R38, R52 ;  /* 0x0000003400267308 */ /* 0x000e220000000800 */
[----:B------:R-:W-:Y:S02]  /*5130*/  FADD R177, R177, -R83 ;  /* 0x80000053b1b17221 */ /* 0x000fe40000000000 */
[----:B------:R-:W-:-:S02]  /*5140*/  FMUL R105, R27, 1.4426950216293334961 ;  /* 0x3fb8aa3b1b697820 */ /* 0x000fc40000400000 */
[----:B------:R-:W-:Y:S02]  /*5150*/  FMUL R18, R18, 1.4426950216293334961 ;  /* 0x3fb8aa3b12127820 */ /* 0x000fe40000400000 */
[----:B------:R-:W-:Y:S01]  /*5160*/  FMUL R76, R96, 1.4426950216293334961 ;  /* 0x3fb8aa3b604c7820 */ /* 0x000fe20000400000 */
[----:B------:R-:W3:Y:S01]  /*5170*/  MUFU.EX2 R182, R182 ;  /* 0x000000b600b67308 */ /* 0x000ee20000000800 */
[----:B------:R-:W-:Y:S02]  /*5180*/  FMUL R20, R20, 1.4426950216293334961 ;  /* 0x3fb8aa3b14147820 */ /* 0x000fe40000400000 */
[----:B------:R-:W-:Y:S02]  /*5190*/  FMUL R27, R158, 1.4426950216293334961 ;  /* 0x3fb8aa3b9e1b7820 */ /* 0x000fe40000400000 */
[----:B------:R-:W-:Y:S02]  /*51a0*/  FADD R118, R118, R191 ;  /* 0x000000bf76767221 */ /* 0x000fe40000000000 */
[----:B------:R-:W-:Y:S01]  /*51b0*/  FMUL R37, R37, 1.4426950216293334961 ;  /* 0x3fb8aa3b25257820 */ /* 0x000fe20000400000 */
[----:B------:R4:W-:Y:S01]  /*51c0*/  MUFU.EX2 R158, R23 ;  /* 0x00000017009e7308 */ /* 0x0009e20000000800 */
[----:B------:R-:W-:-:S02]  /*51d0*/  FMUL R96, R36, 1.4426950216293334961 ;  /* 0x3fb8aa3b24607820 */ /* 0x000fc40000400000 */
[--C-:B------:R-:W-:Y:S02]  /*51e0*/  FADD R42, R42, -R108.reuse ;  /* 0x8000006c2a2a7221 */ /* 0x100fe40000000000 */
[----:B------:R-:W-:Y:S02]  /*51f0*/  FADD R36, R84, -R108 ;  /* 0x8000006c54247221 */ /* 0x000fe40000000000 */
[----:B------:R-:W-:Y:S02]  /*5200*/  FADD R169, R169, -R83 ;  /* 0x80000053a9a97221 */ /* 0x000fe40000000000 */
[----:B----4-:R-:W-:Y:S01]  /*5210*/  FMUL R23, R19, 1.4426950216293334961 ;  /* 0x3fb8aa3b13177820 */ /* 0x010fe20000400000 */
[----:B------:R-:W-:Y:S01]  /*5220*/  MUFU.EX2 R212, R18 ;  /* 0x0000001200d47308 */ /* 0x000fe20000000800 */
[----:B------:R-:W-:Y:S02]  /*5230*/  FADD R19, R166, R190 ;  /* 0x000000bea6137221 */ /* 0x000fe40000000000 */
[----:B------:R-:W-:-:S02]  /*5240*/  FMUL R66, R177, 1.4426950216293334961 ;  /* 0x3fb8aa3bb1427820 */ /* 0x000fc40000400000 */
[----:B------:R-:W-:Y:S02]  /*5250*/  FADD R192, R162, R192 ;  /* 0x000000c0a2c07221 */ /* 0x000fe40000000000 */
[----:B------:R-:W-:Y:S01]  /*5260*/  FADD R118, R119, R118 ;  /* 0x0000007677767221 */ /* 0x000fe20000000000 */
[----:B------:R-:W4:Y:S01]  /*5270*/  MUFU.EX2 R39, R20 ;  /* 0x0000001400277308 */ /* 0x000f220000000800 */
[----:B------:R-:W-:Y:S02]  /*5280*/  FMUL R42, R42, 1.4426950216293334961 ;  /* 0x3fb8aa3b2a2a7820 */ /* 0x000fe40000400000 */
[----:B------:R-:W-:Y:S02]  /*5290*/  FADD R188, R188, R19 ;  /* 0x00000013bcbc7221 */ /* 0x000fe40000000000 */
[----:B------:R-:W-:-:S03]  /*52a0*/  FADD R26, R26, -R83 ;  /* 0x800000531a1a7221 */ /* 0x000fc60000000000 */
[----:B------:R5:W0:Y:S01]  /*52b0*/  MUFU.EX2 R177, R37 ;  /* 0x0000002500b17308 */ /* 0x000a220000000800 */
[----:B------:R-:W-:Y:S02]  /*52c0*/  FADD R192, R161, R192 ;  /* 0x000000c0a1c07221 */ /* 0x000fe40000000000 */
[----:B--2---:R-:W-:Y:S02]  /*52d0*/  FADD R19, R213, R118 ;  /* 0x00000076d5137221 */ /* 0x004fe40000000000 */
[----:B------:R-:W-:Y:S02]  /*52e0*/  FMUL R64, R169, 1.4426950216293334961 ;  /* 0x3fb8aa3ba9407820 */ /* 0x000fe40000400000 */
[----:B-----5:R-:W-:Y:S02]  /*52f0*/  FMUL R37, R36, 1.4426950216293334961 ;  /* 0x3fb8aa3b24257820 */ /* 0x020fe40000400000 */
[----:B------:R-:W-:Y:S01]  /*5300*/  FADD R36, R2, -R110 ;  /* 0x8000006e02247221 */ /* 0x000fe20000000000 */
[----:B------:R2:W-:Y:S01]  /*5310*/  MUFU.EX2 R169, R42 ;  /* 0x0000002a00a97308 */ /* 0x0005e20000000800 */
[----:B------:R-:W-:-:S02]  /*5320*/  FADD R107, R107, -R108 ;  /* 0x8000006c6b6b7221 */ /* 0x000fc40000000000 */
[--C-:B------:R-:W-:Y:S02]  /*5330*/  FADD R41, R41, -R110.reuse ;  /* 0x8000006e29297221 */ /* 0x100fe40000000000 */
[----:B------:R-:W-:Y:S02]  /*5340*/  FMUL R26, R26, 1.4426950216293334961 ;  /* 0x3fb8aa3b1a1a7820 */ /* 0x000fe40000400000 */
[----:B------:R-:W-:Y:S01]  /*5350*/  FADD R139, R139, -R110 ;  /* 0x8000006e8b8b7221 */ /* 0x000fe20000000000 */
[----:B------:R5:W-:Y:S01]  /*5360*/  MUFU.EX2 R2, R37 ;  /* 0x0000002500027308 */ /* 0x000be20000000800 */
[----:B--2---:R-:W-:Y:S02]  /*5370*/  FMUL R42, R36, 1.4426950216293334961 ;  /* 0x3fb8aa3b242a7820 */ /* 0x004fe40000400000 */
[----:B-1----:R-:W-:Y:S02]  /*5380*/  FADD R19, R214, R19 ;  /* 0x00000013d6137221 */ /* 0x002fe40000000000 */
[----:B------:R-:W-:-:S02]  /*5390*/  FADD R154, R154, -R108 ;  /* 0x8000006c9a9a7221 */ /* 0x000fc40000000000 */
[----:B------:R-:W-:Y:S02]  /*53a0*/  FADD R93, R93, -R110 ;  /* 0x8000006e5d5d7221 */ /* 0x000fe40000000000 */
[----:B-----5:R-:W-:Y:S02]  /*53b0*/  FADD R37, R181, R192 ;  /* 0x000000c0b5257221 */ /* 0x020fe40000000000 */
[----:B------:R-:W-:Y:S02]  /*53c0*/  FADD R167, R167, -R83 ;  /* 0x80000053a7a77221 */ /* 0x000fe40000000000 */
[----:B------:R-:W-:Y:S02]  /*53d0*/  FMUL R107, R107, 1.4426950216293334961 ;  /* 0x3fb8aa3b6b6b7820 */ /* 0x000fe40000400000 */
[----:B------:R-:W-:Y:S01]  /*53e0*/  FADD R36, R34, -R110 ;  /* 0x8000006e22247221 */ /* 0x000fe20000000000 */
[----:B------:R-:W1:Y:S01]  /*53f0*/  MUFU.EX2 R40, R26 ;  /* 0x0000001a00287308 */ /* 0x000e620000000800 */
[----:B------:R-:W-:-:S02]  /*5400*/  FADD R35, R35, -R108 ;  /* 0x8000006c23237221 */ /* 0x000fc40000000000 */
[--C-:B------:R-:W-:Y:S02]  /*5410*/  FADD R25, R25, -R110.reuse ;  /* 0x8000006e19197221 */ /* 0x100fe40000000000 */
[----:B------:R-:W-:Y:S02]  /*5420*/  FMUL R41, R41, 1.4426950216293334961 ;  /* 0x3fb8aa3b29297820 */ /* 0x000fe40000400000 */
[----:B------:R-:W-:Y:S01]  /*5430*/  FADD R151, R151, -R110 ;  /* 0x8000006e97977221 */ /* 0x000fe20000000000 */
[----:B------:R3:W-:Y:S01]  /*5440*/  MUFU.EX2 R34, R42 ;  /* 0x0000002a00227308 */ /* 0x0007e20000000800 */
[----:B------:R-:W-:Y:S02]  /*5450*/  FMUL R139, R139, 1.4426950216293334961 ;  /* 0x3fb8aa3b8b8b7820 */ /* 0x000fe40000400000 */
[----:B0-----:R-:W-:Y:S02]  /*5460*/  FADD R19, R38, R19 ;  /* 0x0000001326137221 */ /* 0x001fe40000000000 */
[----:B------:R-:W-:-:S02]  /*5470*/  FMUL R93, R93, 1.4426950216293334961 ;  /* 0x3fb8aa3b5d5d7820 */ /* 0x000fc40000400000 */
[----:B------:R-:W-:Y:S02]  /*5480*/  FMUL R53, R167, 1.4426950216293334961 ;  /* 0x3fb8aa3ba7357820 */ /* 0x000fe40000400000 */
[----:B---3--:R-:W-:Y:S01]  /*5490*/  FADD R42, R182, R37 ;  /* 0x00000025b62a7221 */ /* 0x008fe20000000000 */
[----:B------:R0:W-:Y:S01]  /*54a0*/  MUFU.EX2 R84, R107 ;  /* 0x0000006b00547308 */ /* 0x0001e20000000800 */
[----:B------:R-:W-:Y:S02]  /*54b0*/  FMUL R98, R154, 1.4426950216293334961 ;  /* 0x3fb8aa3b9a627820 */ /* 0x000fe40000400000 */
[----:B------:R-:W-:Y:S02]  /*54c0*/  FMUL R167, R35, 1.4426950216293334961 ;  /* 0x3fb8aa3b23a77820 */ /* 0x000fe40000400000 */
[----:B------:R-:W-:Y:S02]  /*54d0*/  FADD R29, R29, -R108 ;  /* 0x8000006c1d1d7221 */ /* 0x000fe40000000000 */
[----:B------:R-:W-:Y:S01]  /*54e0*/  FMUL R151, R151, 1.4426950216293334961 ;  /* 0x3fb8aa3b97977820 */ /* 0x000fe20000400000 */
[----:B------:R2:W-:Y:S01]  /*54f0*/  MUFU.EX2 R154, R41 ;  /* 0x00000029009a7308 */ /* 0x0005e20000000800 */
[----:B0-----:R-:W-:-:S02]  /*5500*/  FMUL R107, R25, 1.4426950216293334961 ;  /* 0x3fb8aa3b196b7820 */ /* 0x001fc40000400000 */
[----:B------:R-:W-:Y:S02]  /*5510*/  FADD R28, R28, -R83 ;  /* 0x800000531c1c7221 */ /* 0x000fe40000000000 */
[----:B------:R-:W-:Y:S02]  /*5520*/  FADD R25, R21, -R110 ;  /* 0x8000006e15197221 */ /* 0x000fe40000000000 */
[----:B----4-:R-:W-:Y:S01]  /*5530*/  FADD R42, R39, R42 ;  /* 0x0000002a272a7221 */ /* 0x010fe20000000000 */
[----:B------:R-:W-:Y:S01]  /*5540*/  MUFU.EX2 R143, R139 ;  /* 0x0000008b008f7308 */ /* 0x000fe20000000800 */
[----:B--2---:R-:W-:Y:S02]  /*5550*/  FADD R41, R212, R19 ;  /* 0x00000013d4297221 */ /* 0x004fe40000000000 */
[----:B------:R-:W-:Y:S02]  /*5560*/  FADD R19, R109, -R110 ;  /* 0x8000006e6d137221 */ /* 0x000fe40000000000 */
[----:B------:R-:W-:-:S02]  /*5570*/  FADD R157, R157, -R83 ;  /* 0x800000539d9d7221 */ /* 0x000fc40000000000 */
[----:B------:R-:W-:Y:S01]  /*5580*/  FADD R43, R43, -R83 ;  /* 0x800000532b2b7221 */ /* 0x000fe20000000000 */
[----:B------:R-:W-:Y:S01]  /*5590*/  MUFU.EX2 R139, R93 ;  /* 0x0000005d008b7308 */ /* 0x000fe20000000800 */
[----:B------:R-:W-:Y:S02]  /*55a0*/  FMUL R29, R29, 1.4426950216293334961 ;  /* 0x3fb8aa3b1d1d7820 */ /* 0x000fe40000400000 */
[----:B------:R-:W-:Y:S02]  /*55b0*/  FMUL R28, R28, 1.4426950216293334961 ;  /* 0x3fb8aa3b1c1c7820 */ /* 0x000fe40000400000 */
[----:B------:R-:W-:Y:S02]  /*55c0*/  FADD R137, R137, -R108 ;  /* 0x8000006c89897221 */ /* 0x000fe40000000000 */
[----:B------:R-:W-:Y:S01]  /*55d0*/  FMUL R25, R25, 1.4426950216293334961 ;  /* 0x3fb8aa3b19197820 */ /* 0x000fe20000400000 */
[----:B------:R0:W-:Y:S01]  /*55e0*/  MUFU.EX2 R93, R151 ;  /* 0x00000097005d7308 */ /* 0x0001e20000000800 */
[----:B------:R-:W-:-:S02]  /*55f0*/  FADD R147, R147, -R110 ;  /* 0x8000006e93937221 */ /* 0x000fc40000000000 */
[----:B------:R-:W-:Y:S02]  /*5600*/  FADD R100, R100, -R110 ;  /* 0x8000006e64647221 */ /* 0x000fe40000000000 */
[----:B------:R-:W-:-:S03]  /*5610*/  FMUL R43, R43, 1.4426950216293334961 ;  /* 0x3fb8aa3b2b2b7820 */ /* 0x000fc60000400000 */
[----:B------:R-:W2:Y:S01]  /*5620*/  MUFU.EX2 R167, R167 ;  /* 0x000000a700a77308 */ /* 0x000ea20000000800 */
[----:B0-----:R-:W-:Y:S02]  /*5630*/  FADD R151, R177, R42 ;  /* 0x0000002ab1977221 */ /* 0x001fe40000000000 */
[----:B------:R-:W-:Y:S02]  /*5640*/  FMUL R42, R19, 1.4426950216293334961 ;  /* 0x3fb8aa3b132a7820 */ /* 0x000fe40000400000 */
[----:B------:R-:W-:Y:S02]  /*5650*/  FADD R19, R85, -R110 ;  /* 0x8000006e55137221 */ /* 0x000fe40000000000 */
[----:B------:R-:W-:Y:S02]  /*5660*/  FMUL R52, R157, 1.4426950216293334961 ;  /* 0x3fb8aa3b9d347820 */ /* 0x000fe40000400000 */
[----:B------:R-:W-:Y:S01]  /*5670*/  FADD R174, R174, -R83 ;  /* 0x80000053aeae7221 */ /* 0x000fe20000000000 */
[----:B------:R0:W-:Y:S01]  /*5680*/  MUFU.EX2 R157, R25 ;  /* 0x00000019009d7308 */ /* 0x0001e20000000800 */
[----:B------:R-:W-:-:S02]  /*5690*/  FADD R135, R135, -R108 ;  /* 0x8000006c87877221 */ /* 0x000fc40000000000 */
[----:B------:R-:W-:Y:S02]  /*56a0*/  FMUL R137, R137, 1.4426950216293334961 ;  /* 0x3fb8aa3b89897820 */ /* 0x000fe40000400000 */
[----:B------:R-:W-:Y:S02]  /*56b0*/  FADD R136, R136, -R83 ;  /* 0x8000005388887221 */ /* 0x000fe40000000000 */
[----:B------:R-:W-:Y:S01]  /*56c0*/  FMUL R100, R100, 1.4426950216293334961 ;  /* 0x3fb8aa3b64647820 */ /* 0x000fe20000400000 */
[----:B------:R-:W3:Y:S01]  /*56d0*/  MUFU.EX2 R29, R29 ;  /* 0x0000001d001d7308 */ /* 0x000ee20000000800 */
[----:B0-----:R-:W-:Y:S02]  /*56e0*/  FMUL R25, R147, 1.4426950216293334961 ;  /* 0x3fb8aa3b93197820 */ /* 0x001fe40000400000 */
[----:B------:R-:W-:Y:S02]  /*56f0*/  FMUL R147, R19, 1.4426950216293334961 ;  /* 0x3fb8aa3b13937820 */ /* 0x000fe40000400000 */
[----:B------:R-:W-:-:S02]  /*5700*/  FMUL R35, R135, 1.4426950216293334961 ;  /* 0x3fb8aa3b87237820 */ /* 0x000fc40000400000 */
[----:B------:R-:W-:Y:S01]  /*5710*/  FADD R155, R155, -R110 ;  /* 0x8000006e9b9b7221 */ /* 0x000fe20000000000 */
[----:B------:R-:W0:Y:S01]  /*5720*/  MUFU.EX2 R28, R28 ;  /* 0x0000001c001c7308 */ /* 0x000e220000000800 */
[----:B------:R-:W-:Y:S02]  /*5730*/  FADD R19, R15, -R111 ;  /* 0x8000006f0f137221 */ /* 0x000fe40000000000 */
[----:B------:R-:W-:Y:S02]  /*5740*/  FMUL R65, R174, 1.4426950216293334961 ;  /* 0x3fb8aa3bae417820 */ /* 0x000fe40000400000 */
[----:B-1----:R-:W-:Y:S02]  /*5750*/  FADD R162, R40, R41 ;  /* 0x0000002928a27221 */ /* 0x002fe40000000000 */
[----:B------:R-:W-:Y:S01]  /*5760*/  FADD R164, R164, R189 ;  /* 0x000000bda4a47221 */ /* 0x000fe20000000000 */
[----:B------:R-:W1:Y:S01]  /*5770*/  MUFU.EX2 R43, R43 ;  /* 0x0000002b002b7308 */ /* 0x000e620000000800 */
[----:B------:R-:W-:-:S02]  /*5780*/  FMUL R136, R136, 1.4426950216293334961 ;  /* 0x3fb8aa3b88887820 */ /* 0x000fc40000400000 */
[----:B------:R-:W-:Y:S02]  /*5790*/  FADD R33, R33, -R111 ;  /* 0x8000006f21217221 */ /* 0x000fe40000000000 */
[----:B------:R-:W-:-:S03]  /*57a0*/  FMUL R19, R19, 1.4426950216293334961 ;  /* 0x3fb8aa3b13137820 */ /* 0x000fc60000400000 */
[----:B------:R-:W-:Y:S01]  /*57b0*/  MUFU.EX2 R174, R137 ;  /* 0x0000008900ae7308 */ /* 0x000fe20000000800 */
[----:B------:R-:W-:Y:S02]  /*57c0*/  FADD R80, R80, -R83 ;  /* 0x8000005350507221 */ /* 0x000fe40000000000 */
[----:B------:R-:W-:-:S05]  /*57d0*/  FADD R160, R160, -R108 ;  /* 0x8000006ca0a07221 */ /* 0x000fca0000000000 */
[----:B------:R4:W-:Y:S01]  /*57e0*/  MUFU.EX2 R137, R100 ;  /* 0x0000006400897308 */ /* 0x0009e20000000800 */
[----:B------:R-:W-:Y:S02]  /*57f0*/  FADD R165, R165, R164 ;  /* 0x000000a4a5a57221 */ /* 0x000fe40000000000 */
[----:B------:R-:W-:Y:S02]  /*5800*/  FMUL R33, R33, 1.4426950216293334961 ;  /* 0x3fb8aa3b21217820 */ /* 0x000fe40000400000 */
[----:B----4-:R-:W-:-:S03]  /*5810*/  FMUL R100, R155, 1.4426950216293334961 ;  /* 0x3fb8aa3b9b647820 */ /* 0x010fc60000400000 */
[----:B------:R-:W-:Y:S01]  /*5820*/  MUFU.EX2 R35, R35 ;  /* 0x0000002300237308 */ /* 0x000fe20000000800 */
[----:B------:R-:W-:Y:S02]  /*5830*/  FADD R155, R211, R162 ;  /* 0x000000a2d39b7221 */ /* 0x000fe40000000000 */
[----:B------:R-:W-:Y:S02]  /*5840*/  FADD R162, R16, R151 ;  /* 0x0000009710a27221 */ /* 0x000fe40000000000 */
[----:B------:R-:W-:-:S03]  /*5850*/  FMUL R36, R36, 1.4426950216293334961 ;  /* 0x3fb8aa3b24247820 */ /* 0x000fc60000400000 */
[----:B------:R-:W4:Y:S01]  /*5860*/  MUFU.EX2 R32, R32 ;  /* 0x0000002000207308 */ /* 0x000f220000000800 */
[----:B--2---:R-:W-:Y:S02]  /*5870*/  FADD R162, R167, R162 ;  /* 0x000000a2a7a27221 */ /* 0x004fe40000000000 */
[----:B------:R-:W-:-:S05]  /*5880*/  FMUL R70, R80, 1.4426950216293334961 ;  /* 0x3fb8aa3b50467820 */ /* 0x000fca0000400000 */
[----:B------:R-:W2:Y:S01]  /*5890*/  MUFU.EX2 R210, R136 ;  /* 0x0000008800d27308 */ /* 0x000ea20000000800 */
[----:B------:R-:W-:Y:S01]  /*58a0*/  FMUL R80, R160, 1.4426950216293334961 ;  /* 0x3fb8aa3ba0507820 */ /* 0x000fe20000400000 */
[----:B------:R-:W-:-:S06]  /*58b0*/  F2FP.BF16.PACK_AB R41, R167, R16 ;  /* 0x00000010a729723e */ /* 0x000fcc00000010ff */
[----:B------:R-:W5:Y:S01]  /*58c0*/  MUFU.EX2 R164, R19 ;  /* 0x0000001300a47308 */ /* 0x000f620000000800 */
[----:B---3--:R-:W-:Y:S02]  /*58d0*/  FADD R162, R29, R162 ;  /* 0x000000a21da27221 */ /* 0x008fe40000000000 */
[----:B0-----:R-:W-:-:S05]  /*58e0*/  FADD R16, R28, R155 ;  /* 0x0000009b1c107221 */ /* 0x001fca0000000000 */
[----:B------:R0:W3:Y:S01]  /*58f0*/  MUFU.EX2 R160, R36 ;  /* 0x0000002400a07308 */ /* 0x0000e20000000800 */
[----:B------:R-:W-:Y:S02]  /*5900*/  FADD R30, R30, -R110 ;  /* 0x8000006e1e1e7221 */ /* 0x000fe40000000000 */
[----:B------:R-:W-:-:S05]  /*5910*/  FADD R162, R169, R162 ;  /* 0x000000a2a9a27221 */ /* 0x000fca0000000000 */
[----:B------:R-:W2:Y:S01]  /*5920*/  MUFU.EX2 R33, R33 ;  /* 0x0000002100217308 */ /* 0x000ea20000000800 */
[----:B-1----:R-:W-:Y:S02]  /*5930*/  FADD R151, R43, R16 ;  /* 0x000000102b977221 */ /* 0x002fe40000000000 */
[----:B------:R-:W-:Y:S02]  /*5940*/  FADD R193, R193, -R83 ;  /* 0x80000053c1c17221 */ /* 0x000fe40000000000 */
[----:B------:R-:W-:-:S03]  /*5950*/  FADD R163, R163, R188 ;  /* 0x000000bca3a37221 */ /* 0x000fc60000000000 */
[----:B------:R1:W-:Y:S01]  /*5960*/  MUFU.EX2 R85, R42 ;  /* 0x0000002a00557308 */ /* 0x0003e20000000800 */
[--C-:B------:R-:W-:Y:S01]  /*5970*/  FADD R17, R17, -R111.reuse ;  /* 0x8000006f11117221 */ /* 0x100fe20000000000 */
[----:B0-----:R-:W-:Y:S01]  /*5980*/  F2FP.BF16.PACK_AB R36, R214, R213 ;  /* 0x000000d5d624723e */ /* 0x001fe200000010ff */
[----:B------:R-:W-:Y:S01]  /*5990*/  FMUL R30, R30, 1.4426950216293334961 ;  /* 0x3fb8aa3b1e1e7820 */ /* 0x000fe20000400000 */
[----:B------:R-:W-:Y:S02]  /*59a0*/  F2FP.BF16.PACK_AB R37, R182, R181 ;  /* 0x000000b5b625723e */ /* 0x000fe400000010ff */
[----:B-1----:R-:W-:Y:S01]  /*59b0*/  F2FP.BF16.PACK_AB R42, R43, R28 ;  /* 0x0000001c2b2a723e */ /* 0x002fe200000010ff */
[----:B------:R-:W-:Y:S01]  /*59c0*/  FADD R28, R3, -R111 ;  /* 0x8000006f031c7221 */ /* 0x000fe20000000000 */
[----:B------:R0:W-:Y:S01]  /*59d0*/  MUFU.EX2 R15, R147 ;  /* 0x00000093000f7308 */ /* 0x0001e20000000800 */
[----:B------:R-:W-:Y:S01]  /*59e0*/  F2FP.BF16.PACK_AB R38, R212, R38 ;  /* 0x00000026d426723e */ /* 0x000fe200000010ff */
[----:B----4-:R-:W-:Y:S01]  /*59f0*/  FADD R151, R32, R151 ;  /* 0x0000009720977221 */ /* 0x010fe20000000000 */
[----:B------:R-:W-:Y:S01]  /*5a00*/  F2FP.BF16.PACK_AB R39, R177, R39 ;  /* 0x00000027b127723e */ /* 0x000fe200000010ff */
[----:B------:R-:W-:Y:S01]  /*5a10*/  FMUL R71, R193, 1.4426950216293334961 ;  /* 0x3fb8aa3bc1477820 */ /* 0x000fe20000400000 */
[----:B------:R-:W-:Y:S01]  /*5a20*/  F2FP.BF16.PACK_AB R43, R169, R29 ;  /* 0x0000001da92b723e */ /* 0x000fe200000010ff */
[----:B------:R-:W-:Y:S01]  /*5a30*/  FMUL R29, R17, 1.4426950216293334961 ;  /* 0x3fb8aa3b111d7820 */ /* 0x000fe20000400000 */
[----:B--2---:R-:W-:Y:S01]  /*5a40*/  F2FP.BF16.PACK_AB R16, R210, R32 ;  /* 0x00000020d210723e */ /* 0x004fe200000010ff */
[----:B0-----:R-:W-:-:S02]  /*5a50*/  FADD R147, R35, R162 ;  /* 0x000000a223937221 */ /* 0x001fc40000000000 */
[----:B------:R-:W-:Y:S01]  /*5a60*/  FMUL R162, R28, 1.4426950216293334961 ;  /* 0x3fb8aa3b1ca27820 */ /* 0x000fe20000400000 */
[----:B------:R-:W-:Y:S01]  /*5a70*/  LOP3.LUT R193, R9, 0x40, RZ, 0x3c, !PT ;  /* 0x0000004009c17812 */ /* 0x000fe200078e3cff */
[----:B-----5:R-:W-:Y:S01]  /*5a80*/  FADD R32, R164, R163 ;  /* 0x000000a3a4207221 */ /* 0x020fe20000000000 */
[----:B------:R-:W0:Y:S01]  /*5a90*/  MUFU.EX2 R30, R30 ;  /* 0x0000001e001e7308 */ /* 0x000e220000000800 */
[----:B------:R-:W-:Y:S01]  /*5aa0*/  FADD R102, R102, -R110 ;  /* 0x8000006e66667221 */ /* 0x000fe20000000000 */
[----:B------:R-:W-:Y:S01]  /*5ab0*/  F2FP.BF16.PACK_AB R17, R174, R35 ;  /* 0x00000023ae11723e */ /* 0x000fe200000010ff */
[----:B------:R-:W-:Y:S01]  /*5ac0*/  FADD R165, R34, R165 ;  /* 0x000000a522a57221 */ /* 0x000fe20000000000 */
[----:B---3--:R-:W-:Y:S01]  /*5ad0*/  F2FP.BF16.PACK_AB R28, R160, R34 ;  /* 0x00000022a01c723e */ /* 0x008fe200000010ff */
[----:B------:R-:W-:Y:S01]  /*5ae0*/  FADD R166, R33, R32 ;  /* 0x0000002021a67221 */ /* 0x000fe20000000000 */
[----:B------:R-:W-:Y:S02]  /*5af0*/  HMMA.16816.F32.BF16 R56, R36, R54, R56 ;  /* 0x000000362438723c */ /* 0x000fe40000041838 */
[----:B------:R1:W-:Y:S01]  /*5b00*/  MUFU.EX2 R3, R29 ;  /* 0x0000001d00037308 */ /* 0x0003e20000000800 */
[----:B------:R-:W-:-:S05]  /*5b10*/  FADD R141, R141, -R83 ;  /* 0x800000538d8d7221 */ /* 0x000fca0000000000 */
[----:B------:R-:W-:Y:S01]  /*5b20*/  HMMA.16816.F32.BF16 R48, R36, R78, R48 ;  /* 0x0000004e2430723c */ /* 0x000fe20000041830 */
[----:B------:R-:W-:Y:S01]  /*5b30*/  LDSM.16.M88.4 R36, [R193+0x1800] ;  /* 0x00180000c124783b */ /* 0x000fe20000000200 */
[----:B------:R-:W2:Y:S01]  /*5b40*/  MUFU.EX2 R21, R107 ;  /* 0x0000006b00157308 */ /* 0x000ea20000000800 */
[----:B-1----:R-:W-:Y:S02]  /*5b50*/  F2FP.BF16.PACK_AB R29, R33, R164 ;  /* 0x000000a4211d723e */ /* 0x002fe400000010ff */
[----:B------:R-:W1:Y:S01]  /*5b60*/  LDSM.16.M88.4 R32, [R193+0x1000] ;  /* 0x00100000c120783b */ /* 0x000e620000000200 */
[----:B------:R-:W-:-:S04]  /*5b70*/  FMUL R102, R102, 1.4426950216293334961 ;  /* 0x3fb8aa3b66667820 */ /* 0x000fc80000400000 */
[----:B------:R-:W3:Y:S01]  /*5b80*/  MUFU.EX2 R162, R162 ;  /* 0x000000a200a27308 */ /* 0x000ee20000000800 */
[----:B------:R-:W-:Y:S02]  /*5b90*/  FADD R159, R159, -R110 ;  /* 0x8000006e9f9f7221 */ /* 0x000fe40000000000 */
[----:B------:R-:W-:Y:S02]  /*5ba0*/  FADD R142, R142, -R108 ;  /* 0x8000006c8e8e7221 */ /* 0x000fe40000000000 */
[----:B------:R-:W-:Y:S02]  /*5bb0*/  FADD R31, R31, -R111 ;  /* 0x8000006f1f1f7221 */ /* 0x000fe40000000000 */
[----:B------:R-:W-:Y:S01]  /*5bc0*/  FMUL R18, R141, 1.4426950216293334961 ;  /* 0x3fb8aa3b8d127820 */ /* 0x000fe20000400000 */
[----:B------:R4:W-:Y:S01]  /*5bd0*/  MUFU.EX2 R136, R102 ;  /* 0x0000006600887308 */ /* 0x0009e20000000800 */
[--C-:B------:R-:W-:Y:S02]  /*5be0*/  FADD R145, R145, -R83.reuse ;  /* 0x8000005391917221 */ /* 0x100fe40000000000 */
[----:B------:R-:W-:-:S02]  /*5bf0*/  FADD R150, R150, -R83 ;  /* 0x8000005396967221 */ /* 0x000fc40000000000 */
[----:B------:R-:W-:Y:S02]  /*5c00*/  FMUL R20, R142, 1.4426950216293334961 ;  /* 0x3fb8aa3b8e147820 */ /* 0x000fe40000400000 */
[----:B------:R-:W-:Y:S02]  /*5c10*/  FADD R146, R146, -R108 ;  /* 0x8000006c92927221 */ /* 0x000fe40000000000 */
[----:B----4-:R-:W-:Y:S02]  /*5c20*/  FMUL R102, R159, 1.4426950216293334961 ;  /* 0x3fb8aa3b9f667820 */ /* 0x010fe40000400000 */
[----:B------:R-:W-:Y:S02]  /*5c30*/  FMUL R159, R31, 1.4426950216293334961 ;  /* 0x3fb8aa3b1f9f7820 */ /* 0x000fe40000400000 */
[----:B------:R-:W-:Y:S02]  /*5c40*/  FMUL R199, R145, 1.4426950216293334961 ;  /* 0x3fb8aa3b91c77820 */ /* 0x000fe40000400000 */
[----:B------:R-:W-:-:S02]  /*5c50*/  FADD R165, R160, R165 ;  /* 0x000000a5a0a57221 */ /* 0x000fc40000000000 */
[----:B------:R-:W-:Y:S01]  /*5c60*/  FADD R31, R24, -R111 ;  /* 0x8000006f181f7221 */ /* 0x000fe20000000000 */
[----:B------:R-:W4:Y:S01]  /*5c70*/  MUFU.EX2 R18, R18 ;  /* 0x0000001200127308 */ /* 0x000f220000000800 */
[--C-:B------:R-:W-:Y:S02]  /*5c80*/  FADD R88, R88, -R83.reuse ;  /* 0x8000005358587221 */ /* 0x100fe40000000000 */
[----:B------:R-:W-:Y:S02]  /*5c90*/  FADD R91, R91, -R83 ;  /* 0x800000535b5b7221 */ /* 0x000fe40000000000 */
[----:B------:R-:W-:Y:S02]  /*5ca0*/  FMUL R26, R150, 1.4426950216293334961 ;  /* 0x3fb8aa3b961a7820 */ /* 0x000fe40000400000 */
[----:B------:R-:W-:Y:S02]  /*5cb0*/  FMUL R150, R146, 1.4426950216293334961 ;  /* 0x3fb8aa3b92967820 */ /* 0x000fe40000400000 */
[----:B------:R-:W-:Y:S01]  /*5cc0*/  FADD R19, R210, R151 ;  /* 0x00000097d2137221 */ /* 0x000fe20000000000 */
[----:B------:R-:W5:Y:S01]  /*5cd0*/  MUFU.EX2 R20, R20 ;  /* 0x0000001400147308 */ /* 0x000f620000000800 */
[----:B0-----:R-:W-:Y:S01]  /*5ce0*/  FADD R160, R30, R165 ;  /* 0x000000a51ea07221 */ /* 0x001fe20000000000 */
[----:B--2---:R-:W-:Y:S01]  /*5cf0*/  F2FP.BF16.PACK_AB R30, R21, R30 ;  /* 0x0000001e151e723e */ /* 0x004fe200000010ff */
[----:B------:R-:W-:Y:S01]  /*5d00*/  FMUL R151, R31, 1.4426950216293334961 ;  /* 0x3fb8aa3b1f977820 */ /* 0x000fe20000400000 */
[----:B---3--:R-:W-:Y:S01]  /*5d10*/  F2FP.BF16.PACK_AB R31, R162, R3 ;  /* 0x00000003a21f723e */ /* 0x008fe200000010ff */
[----:B------:R-:W-:-:S02]  /*5d20*/  FADD R92, R92, -R108 ;  /* 0x8000006c5c5c7221 */ /* 0x000fc40000000000 */
[----:B------:R-:W-:Y:S01]  /*5d30*/  FADD R22, R22, -R111 ;  /* 0x8000006f16167221 */ /* 0x000fe20000000000 */
[----:B------:R-:W0:Y:S01]  /*5d40*/  MUFU.EX2 R199, R199 ;  /* 0x000000c700c77308 */ /* 0x000e220000000800 */
[----:B------:R-:W-:Y:S02]  /*5d50*/  FMUL R88, R88, 1.4426950216293334961 ;  /* 0x3fb8aa3b58587820 */ /* 0x000fe40000400000 */
[----:B------:R-:W-:Y:S02]  /*5d60*/  FMUL R91, R91, 1.4426950216293334961 ;  /* 0x3fb8aa3b5b5b7820 */ /* 0x000fe40000400000 */
[----:B------:R-:W-:-:S03]  /*5d70*/  FMUL R92, R92, 1.4426950216293334961 ;  /* 0x3fb8aa3b5c5c7820 */ /* 0x000fc60000400000 */
[----:B------:R-:W2:Y:S01]  /*5d80*/  MUFU.EX2 R24, R159 ;  /* 0x0000009f00187308 */ /* 0x000ea20000000800 */
[----:B------:R-:W-:Y:S02]  /*5d90*/  FMUL R22, R22, 1.4426950216293334961 ;  /* 0x3fb8aa3b16167820 */ /* 0x000fe40000400000 */
[----:B------:R-:W-:Y:S01]  /*5da0*/  FADD R44, R44, -R111 ;  /* 0x8000006f2c2c7221 */ /* 0x000fe20000000000 */
[----:B------:R-:W-:Y:S01]  /*5db0*/  HMMA.16816.F32.BF16 R72, R28, R54, R72 ;  /* 0x000000361c48723c */ /* 0x000fe20000041848 */
[----:B------:R-:W-:-:S03]  /*5dc0*/  FADD R97, R97, -R83 ;  /* 0x8000005361617221 */ /* 0x000fc60000000000 */
[----:B------:R-:W3:Y:S01]  /*5dd0*/  MUFU.EX2 R150, R150 ;  /* 0x0000009600967308 */ /* 0x000ee20000000800 */
[----:B------:R-:W-:Y:S02]  /*5de0*/  FADD R138, R138, -R111 ;  /* 0x8000006f8a8a7221 */ /* 0x000fe40000000000 */
[----:B------:R-:W-:-:S05]  /*5df0*/  FMUL R55, R44, 1.4426950216293334961 ;  /* 0x3fb8aa3b2c377820 */ /* 0x000fca0000400000 */
[----:B------:R-:W0:Y:S01]  /*5e00*/  MUFU.EX2 R145, R88 ;  /* 0x0000005800917308 */ /* 0x000e220000000800 */
[----:B------:R-:W-:-:S07]  /*5e10*/  FADD R155, R3, R166 ;  /* 0x000000a6039b7221 */ /* 0x000fce0000000000 */
[----:B------:R-:W0:Y:S01]  /*5e20*/  MUFU.EX2 R198, R91 ;  /* 0x0000005b00c67308 */ /* 0x000e220000000800 */
[----:B------:R-:W-:-:S07]  /*5e30*/  FMUL R77, R97, 1.4426950216293334961 ;  /* 0x3fb8aa3b614d7820 */ /* 0x000fce0000400000 */
[----:B------:R-:W0:Y:S01]  /*5e40*/  MUFU.EX2 R151, R151 ;  /* 0x0000009700977308 */ /* 0x000e220000000800 */
[----:B------:R-:W-:Y:S02]  /*5e50*/  FADD R147, R174, R147 ;  /* 0x00000093ae937221 */ /* 0x000fe40000000000 */
[----:B------:R-:W-:-:S05]  /*5e60*/  FMUL R44, R138, 1.4426950216293334961 ;  /* 0x3fb8aa3b8a2c7820 */ /* 0x000fca0000400000 */
[----:B------:R-:W0:Y:S01]  /*5e70*/  MUFU.EX2 R142, R92 ;  /* 0x0000005c008e7308 */ /* 0x000e220000000800 */
[----:B----4-:R-:W-:Y:S01]  /*5e80*/  FADD R164, R18, R19 ;  /* 0x0000001312a47221 */ /* 0x010fe20000000000 */
[----:B------:R-:W-:Y:S01]  /*5e90*/  HMMA.16816.F32.BF16 R60, R28, R78, R60 ;  /* 0x0000004e1c3c723c */ /* 0x000fe2000004183c */
[----:B------:R-:W-:-:S05]  /*5ea0*/  FADD R155, R162, R155 ;  /* 0x0000009ba29b7221 */ /* 0x000fca0000000000 */
[----:B------:R-:W4:Y:S01]  /*5eb0*/  MUFU.EX2 R22, R22 ;  /* 0x0000001600167308 */ /* 0x000f220000000800 */
[----:B------:R-:W-:Y:S02]  /*5ec0*/  FADD R140, R140, -R111 ;  /* 0x8000006f8c8c7221 */ /* 0x000fe40000000000 */
[----:B-----5:R-:W-:-:S05]  /*5ed0*/  FADD R147, R20, R147 ;  /* 0x0000009314937221 */ /* 0x020fca0000000000 */
[----:B------:R-:W5:Y:S01]  /*5ee0*/  MUFU.EX2 R76, R76 ;  /* 0x0000004c004c7308 */ /* 0x000f620000000800 */
[----:B0-----:R-:W-:Y:S01]  /*5ef0*/  FADD R164, R199, R164 ;  /* 0x000000a4c7a47221 */ /* 0x001fe20000000000 */
[----:B------:R-:W-:Y:S01]  /*5f00*/  F2FP.BF16.PACK_AB R40, R211, R40 ;  /* 0x00000028d328723e */ /* 0x000fe200000010ff */
[----:B------:R-:W-:-:S05]  /*5f10*/  FADD R160, R21, R160 ;  /* 0x000000a015a07221 */ /* 0x000fca0000000000 */
[----:B------:R-:W-:Y:S01]  /*5f20*/  MUFU.EX2 R153, R153 ;  /* 0x0000009900997308 */ /* 0x000fe20000000800 */
[----:B------:R-:W-:Y:S02]  /*5f30*/  FMUL R140, R140, 1.4426950216293334961 ;  /* 0x3fb8aa3b8c8c7820 */ /* 0x000fe40000400000 */
[----:B--2---:R-:W-:-:S05]  /*5f40*/  FADD R54, R24, R155 ;  /* 0x0000009b18367221 */ /* 0x004fca0000000000 */
[----:B------:R-:W0:Y:S01]  /*5f50*/  MUFU.EX2 R55, R55 ;  /* 0x0000003700377308 */ /* 0x000e220000000800 */
[C---:B---3--:R-:W-:Y:S01]  /*5f60*/  FADD R147, R150.reuse, R147 ;  /* 0x0000009396937221 */ /* 0x048fe20000000000 */
[----:B------:R-:W-:Y:S01]  /*5f70*/  F2FP.BF16.PACK_AB R19, R150, R20 ;  /* 0x000000149613723e */ /* 0x000fe200000010ff */
[----:B------:R-:W-:Y:S01]  /*5f80*/  FADD R3, R145, R164 ;  /* 0x000000a491037221 */ /* 0x000fe20000000000 */
[----:B------:R-:W-:-:S04]  /*5f90*/  F2FP.BF16.PACK_AB R20, R198, R145 ;  /* 0x00000091c614723e */ /* 0x000fc800000010ff */
[----:B------:R-:W2:Y:S01]  /*5fa0*/  MUFU.EX2 R77, R77 ;  /* 0x0000004d004d7308 */ /* 0x000ea20000000800 */
[----:B------:R-:W-:Y:S02]  /*5fb0*/  FADD R145, R157, R160 ;  /* 0x000000a09d917221 */ /* 0x000fe40000000000 */
[----:B------:R-:W-:-:S05]  /*5fc0*/  FADD R31, R151, R54 ;  /* 0x00000036971f7221 */ /* 0x000fca0000000000 */
[----:B------:R-:W3:Y:S01]  /*5fd0*/  MUFU.EX2 R44, R44 ;  /* 0x0000002c002c7308 */ /* 0x000ee20000000800 */
[----:B------:R-:W-:Y:S01]  /*5fe0*/  FADD R134, R134, -R110 ;  /* 0x8000006e86867221 */ /* 0x000fe20000000000 */
[----:B-1----:R-:W-:Y:S01]  /*5ff0*/  HMMA.16816.F32.BF16 R56, R40, R32, R56 ;  /* 0x000000202838723c */ /* 0x002fe20000041838 */
[----:B------:R-:W-:Y:S02]  /*6000*/  FADD R21, R142, R147 ;  /* 0x000000938e157221 */ /* 0x000fe40000000000 */
[----:B------:R-:W-:-:S03]  /*6010*/  FADD R149, R149, -R108 ;  /* 0x8000006c95957221 */ /* 0x000fc60000000000 */
[----:B------:R-:W1:Y:S01]  /*6020*/  MUFU.EX2 R79, R140 ;  /* 0x0000008c004f7308 */ /* 0x000e620000000800 */
[----:B------:R-:W-:Y:S01]  /*6030*/  FADD R147, R198, R3 ;  /* 0x00000003c6937221 */ /* 0x000fe20000000000 */
[----:B------:R-:W-:Y:S01]  /*6040*/  HMMA.16816.F32.BF16 R48, R40, R36, R48 ;  /* 0x000000242830723c */ /* 0x000fe20000041830 */
[----:B------:R-:W-:Y:S01]  /*6050*/  FADD R30, R158, R145 ;  /* 0x000000919e1e7221 */ /* 0x000fe20000000000 */
[----:B------:R-:W-:Y:S01]  /*6060*/  F2FP.BF16.PACK_AB R29, R151, R24 ;  /* 0x00000018971d723e */ /* 0x000fe200000010ff */
[----:B------:R-:W-:-:S04]  /*6070*/  FMUL R134, R134, 1.4426950216293334961 ;  /* 0x3fb8aa3b86867820 */ /* 0x000fc80000400000 */
[----:B----4-:R-:W-:Y:S02]  /*6080*/  FADD R40, R22, R31 ;  /* 0x0000001f16287221 */ /* 0x010fe40000000000 */
[----:B-----5:R-:W-:Y:S01]  /*6090*/  FADD R24, R76, R147 ;  /* 0x000000934c187221 */ /* 0x020fe20000000000 */
[----:B------:R-:W-:Y:S01]  /*60a0*/  F2FP.BF16.PACK_AB R28, R158, R157 ;  /* 0x0000009d9e1c723e */ /* 0x000fe200000010ff */
[----:B------:R-:W-:Y:S01]  /*60b0*/  FADD R89, R89, -R108 ;  /* 0x8000006c59597221 */ /* 0x000fe20000000000 */
[----:B0-----:R-:W-:Y:S01]  /*60c0*/  F2FP.BF16.PACK_AB R31, R55, R22 ;  /* 0x00000016371f723e */ /* 0x001fe200000010ff */
[----:B------:R-:W-:Y:S02]  /*60d0*/  FMUL R97, R149, 1.4426950216293334961 ;  /* 0x3fb8aa3b95617820 */ /* 0x000fe40000400000 */
[----:B------:R-:W-:Y:S01]  /*60e0*/  FADD R145, R153, R30 ;  /* 0x0000001e99917221 */ /* 0x000fe20000000000 */
[----:B------:R-:W0:Y:S01]  /*60f0*/  MUFU.EX2 R149, R134 ;  /* 0x0000008600957308 */ /* 0x000e220000000800 */
[----:B------:R-:W-:Y:S01]  /*6100*/  FADD R41, R55, R40 ;  /* 0x0000002837297221 */ /* 0x000fe20000000000 */
[----:B------:R-:W-:Y:S01]  /*6110*/  F2FP.BF16.PACK_AB R30, R154, R153 ;  /* 0x000000999a1e723e */ /* 0x000fe200000010ff */
[----:B------:R-:W-:-:S02]  /*6120*/  FADD R148, R148, -R111 ;  /* 0x8000006f94947221 */ /* 0x000fc40000000000 */
[----:B------:R-:W-:Y:S02]  /*6130*/  FADD R144, R144, -R111 ;  /* 0x8000006f90907221 */ /* 0x000fe40000000000 */
[----:B--2---:R-:W-:Y:S02]  /*6140*/  FADD R55, R77, R24 ;  /* 0x000000184d377221 */ /* 0x004fe40000000000 */
[----:B------:R-:W-:Y:S02]  /*6150*/  FMUL R89, R89, 1.4426950216293334961 ;  /* 0x3fb8aa3b59597820 */ /* 0x000fe40000400000 */
[----:B---3--:R-:W-:Y:S02]  /*6160*/  FADD R24, R44, R41 ;  /* 0x000000292c187221 */ /* 0x008fe40000000000 */
[----:B------:R-:W-:Y:S02]  /*6170*/  FMUL R148, R148, 1.4426950216293334961 ;  /* 0x3fb8aa3b94947820 */ /* 0x000fe40000400000 */
[----:B------:R-:W-:Y:S01]  /*6180*/  FMUL R144, R144, 1.4426950216293334961 ;  /* 0x3fb8aa3b90907820 */ /* 0x000fe20000400000 */
[----:B------:R-:W2:Y:S01]  /*6190*/  MUFU.EX2 R146, R89 ;  /* 0x0000005900927308 */ /* 0x000ea20000000800 */
[----:B------:R-:W-:Y:S01]  /*61a0*/  F2FP.BF16.PACK_AB R22, R77, R76 ;  /* 0x0000004c4d16723e */ /* 0x000fe200000010ff */
[----:B------:R-:W-:Y:S01]  /*61b0*/  HMMA.16816.F32.BF16 R72, R28, R32, R72 ;  /* 0x000000201c48723c */ /* 0x000fe20000041848 */
[C---:B-1----:R-:W-:Y:S01]  /*61c0*/  FADD R24, R79.reuse, R24 ;  /* 0x000000184f187221 */ /* 0x042fe20000000000 */
[----:B------:R-:W-:-:S02]  /*61d0*/  F2FP.BF16.PACK_AB R41, R79, R44 ;  /* 0x0000002c4f29723e */ /* 0x000fc400000010ff */
[----:B------:R-:W-:Y:S02]  /*61e0*/  LDSM.16.M88.4 R76, [R9+0x1880] ;  /* 0x00188000094c783b */ /* 0x000fe40000000200 */
[----:B------:R-:W-:Y:S02]  /*61f0*/  MUFU.EX2 R23, R23 ;  /* 0x0000001700177308 */ /* 0x000fe40000000800 */
[----:B------:R-:W-:Y:S01]  /*6200*/  HMMA.16816.F32.BF16 R60, R28, R36, R60 ;  /* 0x000000241c3c723c */ /* 0x000fe2000004183c */
[----:B------:R-:W1:Y:S01]  /*6210*/  LDSM.16.M88.4 R28, [R9+0x1080] ;  /* 0x00108000091c783b */ /* 0x000e620000000200 */
[----:B------:R-:W-:-:S04]  /*6220*/  FADD R54, R154, R145 ;  /* 0x000000919a367221 */ /* 0x000fc80000000000 */
[----:B------:R-:W3:Y:S01]  /*6230*/  MUFU.EX2 R25, R25 ;  /* 0x0000001900197308 */ /* 0x000ee20000000800 */
[----:B------:R-:W-:-:S07]  /*6240*/  FADD R94, R94, -R111 ;  /* 0x8000006f5e5e7221 */ /* 0x000fce0000000000 */
[----:B------:R-:W4:Y:S01]  /*6250*/  MUFU.EX2 R43, R144 ;  /* 0x00000090002b7308 */ /* 0x000f220000000800 */
[----:B0-----:R-:W-:-:S07]  /*6260*/  FADD R54, R149, R54 ;  /* 0x0000003695367221 */ /* 0x001fce0000000000 */
[----:B------:R-:W0:Y:S01]  /*6270*/  MUFU.EX2 R148, R148 ;  /* 0x0000009400947308 */ /* 0x000e220000000800 */
[----:B------:R-:W-:Y:S01]  /*6280*/  F2FP.BF16.PACK_AB R18, R199, R18 ;  /* 0x00000012c712723e */ /* 0x000fe200000010ff */
[----:B------:R-:W-:Y:S02]  /*6290*/  FMUL R32, R94, 1.4426950216293334961 ;  /* 0x3fb8aa3b5e207820 */ /* 0x000fe40000400000 */
[----:B------:R-:W-:Y:S02]  /*62a0*/  FADD R95, R95, -R111 ;  /* 0x8000006f5f5f7221 */ /* 0x000fe40000000000 */
[----:B------:R-:W-:Y:S02]  /*62b0*/  FADD R54, R143, R54 ;  /* 0x000000368f367221 */ /* 0x000fe40000000000 */
[----:B------:R-:W-:Y:S01]  /*62c0*/  MUFU.EX2 R26, R26 ;  /* 0x0000001a001a7308 */ /* 0x000fe20000000800 */
[----:B--2---:R-:W-:Y:S01]  /*62d0*/  FADD R3, R146, R21 ;  /* 0x0000001592037221 */ /* 0x004fe20000000000 */
[----:B---3--:R-:W-:Y:S01]  /*62e0*/  F2FP.BF16.PACK_AB R42, R25, R23 ;  /* 0x00000017192a723e */ /* 0x008fe200000010ff */
[----:B------:R-:W-:Y:S01]  /*62f0*/  FMUL R33, R95, 1.4426950216293334961 ;  /* 0x3fb8aa3b5f217820 */ /* 0x000fe20000400000 */
[----:B------:R-:W-:Y:S01]  /*6300*/  HMMA.16816.F32.BF16 R56, R16, R34, R56 ;  /* 0x000000221038723c */ /* 0x000fe20000041838 */
[----:B------:R-:W-:-:S03]  /*6310*/  FADD R90, R90, -R111 ;  /* 0x8000006f5a5a7221 */ /* 0x000fc60000000000 */
[----:B------:R-:W2:Y:S01]  /*6320*/  MUFU.EX2 R105, R105 ;  /* 0x0000006900697308 */ /* 0x000ea20000000800 */
[----:B------:R-:W-:Y:S02]  /*6330*/  FADD R54, R23, R54 ;  /* 0x0000003617367221 */ /* 0x000fe40000000000 */
[----:B------:R-:W-:Y:S01]  /*6340*/  FADD R101, R101, -R111 ;  /* 0x8000006f65657221 */ /* 0x000fe20000000000 */
[----:B------:R-:W-:Y:S01]  /*6350*/  HMMA.16816.F32.BF16 R48, R16, R38, R48 ;  /* 0x000000261030723c */ /* 0x000fe20000041830 */
[----:B----4-:R-:W-:Y:S01]  /*6360*/  FADD R23, R43, R24 ;  /* 0x000000182b177221 */ /* 0x010fe20000000000 */
[----:B------:R-:W-:Y:S02]  /*6370*/  F2FP.BF16.PACK_AB R40, R143, R149 ;  /* 0x000000958f28723e */ /* 0x000fe400000010ff */
[----:B------:R-:W3:Y:S01]  /*6380*/  MUFU.EX2 R45, R45 ;  /* 0x0000002d002d7308 */ /* 0x000ee20000000800 */
[----:B------:R-:W-:Y:S01]  /*6390*/  FADD R103, R103, -R110 ;  /* 0x8000006e67677221 */ /* 0x000fe20000000000 */
[----:B0-----:R-:W-:Y:S01]  /*63a0*/  F2FP.BF16.PACK_AB R43, R148, R43 ;  /* 0x0000002b942b723e */ /* 0x001fe200000010ff */
[----:B------:R-:W-:-:S02]  /*63b0*/  FMUL R36, R90, 1.4426950216293334961 ;  /* 0x3fb8aa3b5a247820 */ /* 0x000fc40000400000 */
[----:B------:R-:W-:-:S03]  /*63c0*/  FADD R24, R99, R3 ;  /* 0x0000000363187221 */ /* 0x000fc60000000000 */
[----:B------:R-:W0:Y:S01]  /*63d0*/  MUFU.EX2 R97, R97 ;  /* 0x0000006100617308 */ /* 0x000e220000000800 */
[----:B------:R-:W-:Y:S02]  /*63e0*/  FMUL R3, R101, 1.4426950216293334961 ;  /* 0x3fb8aa3b65037820 */ /* 0x000fe40000400000 */
[----:B------:R-:W-:-:S05]  /*63f0*/  FMUL R103, R103, 1.4426950216293334961 ;  /* 0x3fb8aa3b67677820 */ /* 0x000fca0000400000 */
[----:B------:R-:W4:Y:S01]  /*6400*/  MUFU.EX2 R32, R32 ;  /* 0x0000002000207308 */ /* 0x000f220000000800 */
[----:B------:R-:W-:Y:S01]  /*6410*/  FADD R152, R152, -R111 ;  /* 0x8000006f98987221 */ /* 0x000fe20000000000 */
[----:B------:R-:W-:Y:S01]  /*6420*/  HMMA.16816.F32.BF16 R72, R40, R34, R72 ;  /* 0x000000222848723c */ /* 0x000fe20000041848 */
[----:B------:R-:W-:-:S05]  /*6430*/  FADD R172, R172, -R108 ;  /* 0x8000006cacac7221 */ /* 0x000fca0000000000 */
[----:B------:R-:W5:Y:S02]  /*6440*/  MUFU.EX2 R52, R52 ;  /* 0x0000003400347308 */ /* 0x000f640000000800 */
[----:B------:R-:W-:Y:S06]  /*6450*/  HMMA.16816.F32.BF16 R60, R40, R38, R60 ;  /* 0x00000026283c723c */ /* 0x000fec000004183c */
[----:B------:R-:W0:Y:S01]  /*6460*/  MUFU.EX2 R98, R98 ;  /* 0x0000006200627308 */ /* 0x000e220000000800 */
[----:B--2---:R-:W-:-:S07]  /*6470*/  FADD R16, R105, R24 ;  /* 0x0000001869107221 */ /* 0x004fce0000000000 */
[----:B------:R-:W2:Y:S01]  /*6480*/  MUFU.EX2 R33, R33 ;  /* 0x0000002100217308 */ /* 0x000ea20000000800 */
[----:B------:R-:W-:Y:S02]  /*6490*/  FADD R18, R26, R55 ;  /* 0x000000371a127221 */ /* 0x000fe40000000000 */
[----:B------:R-:W-:Y:S02]  /*64a0*/  FMUL R101, R152, 1.4426950216293334961 ;  /* 0x3fb8aa3b98657820 */ /* 0x000fe40000400000 */
[----:B------:R-:W-:-:S03]  /*64b0*/  FADD R156, R156, -R111 ;  /* 0x8000006f9c9c7221 */ /* 0x000fc60000000000 */
[----:B------:R-:W-:Y:S01]  /*64c0*/  MUFU.EX2 R53, R53 ;  /* 0x0000003500357308 */ /* 0x000fe20000000800 */
[----:B------:R-:W-:Y:S02]  /*64d0*/  FMUL R88, R172, 1.4426950216293334961 ;  /* 0x3fb8aa3bac587820 */ /* 0x000fe40000400000 */
[----:B------:R-:W-:-:S05]  /*64e0*/  FADD R54, R25, R54 ;  /* 0x0000003619367221 */ /* 0x000fca0000000000 */
[----:B------:R-:W-:Y:S01]  /*64f0*/  MUFU.EX2 R36, R36 ;  /* 0x0000002400247308 */ /* 0x000fe20000000800 */
[----:B------:R-:W-:-:S07]  /*6500*/  FADD R37, R148, R23 ;  /* 0x0000001794257221 */ /* 0x000fce0000000000 */
[----:B------:R0:W1:Y:S01]  /*6510*/  MUFU.EX2 R141, R103 ;  /* 0x00000067008d7308 */ /* 0x0000620000000800 */
[----:B---3--:R-:W-:-:S07]  /*6520*/  FADD R17, R45, R18 ;  /* 0x000000122d117221 */ /* 0x008fce0000000000 */
[----:B------:R-:W3:Y:S01]  /*6530*/  MUFU.EX2 R3, R3 ;  /* 0x0000000300037308 */ /* 0x000ee20000000800 */
[----:B0-----:R-:W-:Y:S01]  /*6540*/  FADD R19, R97, R16 ;  /* 0x0000001061137221 */ /* 0x001fe20000000000 */
[----:B------:R-:W-:Y:S01]  /*6550*/  F2FP.BF16.PACK_AB R21, R146, R142 ;  /* 0x0000008e9215723e */ /* 0x000fe200000010ff */
[----:B------:R-:W-:-:S05]  /*6560*/  FMUL R156, R156, 1.4426950216293334961 ;  /* 0x3fb8aa3b9c9c7820 */ /* 0x000fca0000400000 */
[----:B------:R-:W0:Y:S01]  /*6570*/  MUFU.EX2 R27, R27 ;  /* 0x0000001b001b7308 */ /* 0x000e220000000800 */
[----:B------:R-:W-:Y:S01]  /*6580*/  FADD R168, R168, -R111 ;  /* 0x8000006fa8a87221 */ /* 0x000fe20000000000 */
[----:B------:R-:W-:Y:S01]  /*6590*/  F2FP.BF16.PACK_AB R23, R105, R99 ;  /* 0x000000636917723e */ /* 0x000fe200000010ff */
[----:B------:R-:W-:Y:S02]  /*65a0*/  FADD R54, R137, R54 ;  /* 0x0000003689367221 */ /* 0x000fe40000000000 */
[----:B----4-:R-:W-:-:S03]  /*65b0*/  FADD R18, R32, R37 ;  /* 0x0000002520127221 */ /* 0x010fc60000000000 */
[----:B------:R-:W4:Y:S01]  /*65c0*/  MUFU.EX2 R80, R80 ;  /* 0x0000005000507308 */ /* 0x000f220000000800 */
[----:B------:R-:W-:Y:S02]  /*65d0*/  FADD R176, R176, -R108 ;  /* 0x8000006cb0b07221 */ /* 0x000fe40000000000 */
[----:B------:R-:W-:Y:S02]  /*65e0*/  FADD R171, R171, -R110 ;  /* 0x8000006eabab7221 */ /* 0x000fe40000000000 */
[----:B-----5:R-:W-:-:S03]  /*65f0*/  FADD R16, R52, R17 ;  /* 0x0000001134107221 */ /* 0x020fc60000000000 */
[----:B------:R-:W5:Y:S01]  /*6600*/  MUFU.EX2 R101, R101 ;  /* 0x0000006500657308 */ /* 0x000f620000000800 */
[----:B------:R-:W-:Y:S02]  /*6610*/  FADD R34, R98, R19 ;  /* 0x0000001362227221 */ /* 0x000fe40000000000 */
[----:B------:R-:W-:Y:S02]  /*6620*/  FMUL R168, R168, 1.4426950216293334961 ;  /* 0x3fb8aa3ba8a87820 */ /* 0x000fe40000400000 */
[----:B------:R-:W-:-:S03]  /*6630*/  FADD R17, R139, R54 ;  /* 0x000000368b117221 */ /* 0x000fc60000000000 */
[----:B------:R-:W0:Y:S01]  /*6640*/  MUFU.EX2 R88, R88 ;  /* 0x0000005800587308 */ /* 0x000e220000000800 */
[----:B--2---:R-:W-:Y:S02]  /*6650*/  FADD R19, R33, R18 ;  /* 0x0000001221137221 */ /* 0x004fe40000000000 */
[----:B------:R-:W-:Y:S01]  /*6660*/  FADD R170, R170, -R111 ;  /* 0x8000006faaaa7221 */ /* 0x000fe20000000000 */
[----:B-1----:R-:W-:Y:S01]  /*6670*/  HMMA.16816.F32.BF16 R56, R20, R28, R56 ;  /* 0x0000001c1438723c */ /* 0x002fe20000041838 */
[----:B------:R-:W-:-:S03]  /*6680*/  FMUL R89, R176, 1.4426950216293334961 ;  /* 0x3fb8aa3bb0597820 */ /* 0x000fc60000400000 */
[----:B------:R-:W1:Y:S01]  /*6690*/  MUFU.EX2 R100, R100 ;  /* 0x0000006400647308 */ /* 0x000e620000000800 */
[----:B------:R-:W-:Y:S02]  /*66a0*/  FADD R178, R178, -R108 ;  /* 0x8000006cb2b27221 */ /* 0x000fe40000000000 */
[----:B------:R-:W-:Y:S01]  /*66b0*/  FMUL R103, R171, 1.4426950216293334961 ;  /* 0x3fb8aa3bab677820 */ /* 0x000fe20000400000 */
[----:B------:R-:W-:Y:S01]  /*66c0*/  HMMA.16816.F32.BF16 R48, R20, R76, R48 ;  /* 0x0000004c1430723c */ /* 0x000fe20000041830 */
[----:B------:R-:W-:-:S03]  /*66d0*/  FADD R173, R173, -R110 ;  /* 0x8000006eadad7221 */ /* 0x000fc60000000000 */
[----:B------:R-:W2:Y:S01]  /*66e0*/  MUFU.EX2 R156, R156 ;  /* 0x0000009c009c7308 */ /* 0x000ea20000000800 */
[----:B------:R-:W-:Y:S01]  /*66f0*/  FADD R175, R175, -R111 ;  /* 0x8000006fafaf7221 */ /* 0x000fe20000000000 */
[----:B------:R-:W-:Y:S01]  /*6700*/  F2FP.BF16.PACK_AB R18, R141, R136 ;  /* 0x000000888d12723e */ /* 0x000fe200000010ff */
[----:B------:R-:W-:Y:S01]  /*6710*/  FADD R35, R53, R16 ;  /* 0x0000001035237221 */ /* 0x000fe20000000000 */
[----:B------:R-:W-:Y:S01]  /*6720*/  F2FP.BF16.PACK_AB R16, R139, R137 ;  /* 0x000000898b10723e */ /* 0x000fe200000010ff */
[----:B------:R-:W-:Y:S01]  /*6730*/  FADD R38, R136, R17 ;  /* 0x0000001188267221 */ /* 0x000fe20000000000 */
[----:B------:R-:W-:Y:S01]  /*6740*/  F2FP.BF16.PACK_AB R17, R33, R32 ;  /* 0x000000202111723e */ /* 0x000fe200000010ff */
[----:B------:R-:W-:Y:S01]  /*6750*/  FADD R20, R36, R19 ;  /* 0x0000001324147221 */ /* 0x000fe20000000000 */
[----:B------:R-:W1:Y:S01]  /*6760*/  MUFU.EX2 R64, R64 ;  /* 0x0000004000407308 */ /* 0x000e620000000800 */
[----:B------:R-:W-:Y:S01]  /*6770*/  FMUL R170, R170, 1.4426950216293334961 ;  /* 0x3fb8aa3baaaa7820 */ /* 0x000fe20000400000 */
[----:B---3--:R-:W-:Y:S01]  /*6780*/  F2FP.BF16.PACK_AB R19, R3, R36 ;  /* 0x000000240313723e */ /* 0x008fe200000010ff */
[----:B------:R-:W-:-:S02]  /*6790*/  FMUL R91, R178, 1.4426950216293334961 ;  /* 0x3fb8aa3bb25b7820 */ /* 0x000fc40000400000 */
[----:B------:R-:W-:-:S03]  /*67a0*/  FMUL R107, R173, 1.4426950216293334961 ;  /* 0x3fb8aa3bad6b7820 */ /* 0x000fc60000400000 */
[----:B------:R-:W3:Y:S01]  /*67b0*/  MUFU.EX2 R102, R102 ;  /* 0x0000006600667308 */ /* 0x000ee20000000800 */
[----:B------:R-:W-:Y:S02]  /*67c0*/  FADD R179, R179, -R110 ;  /* 0x8000006eb3b37221 */ /* 0x000fe40000000000 */
[----:B0-----:R-:W-:Y:S02]  /*67d0*/  FADD R23, R27, R34 ;  /* 0x000000221b177221 */ /* 0x001fe40000000000 */
[----:B------:R-:W-:-:S03]  /*67e0*/  FADD R184, R184, -R108 ;  /* 0x8000006cb8b87221 */ /* 0x000fc60000000000 */
[----:B------:R-:W0:Y:S01]  /*67f0*/  MUFU.EX2 R168, R168 ;  /* 0x000000a800a87308 */ /* 0x000e220000000800 */
[----:B------:R-:W-:Y:S02]  /*6800*/  FMUL R21, R175, 1.4426950216293334961 ;  /* 0x3fb8aa3baf157820 */ /* 0x000fe40000400000 */
[----:B------:R-:W-:Y:S02]  /*6810*/  FADD R86, R86, -R111 ;  /* 0x8000006f56567221 */ /* 0x000fe40000000000 */
[----:B------:R-:W-:-:S03]  /*6820*/  FADD R38, R141, R38 ;  /* 0x000000268d267221 */ /* 0x000fc60000000000 */
[----:B------:R-:W0:Y:S01]  /*6830*/  MUFU.EX2 R65, R65 ;  /* 0x0000004100417308 */ /* 0x000e220000000800 */
[----:B------:R-:W-:Y:S02]  /*6840*/  FADD R32, R3, R20 ;  /* 0x0000001403207221 */ /* 0x000fe40000000000 */
[----:B------:R-:W-:Y:S02]  /*6850*/  FMUL R119, R179, 1.4426950216293334961 ;  /* 0x3fb8aa3bb3777820 */ /* 0x000fe40000400000 */
[----:B------:R-:W-:-:S03]  /*6860*/  FADD R180, R180, -R110 ;  /* 0x8000006eb4b47221 */ /* 0x000fc60000000000 */
[----:B------:R-:W0:Y:S01]  /*6870*/  MUFU.EX2 R89, R89 ;  /* 0x0000005900597308 */ /* 0x000e220000000800 */
[----:B----4-:R-:W-:Y:S01]  /*6880*/  FADD R23, R80, R23 ;  /* 0x0000001750177221 */ /* 0x010fe20000000000 */
[----:B------:R-:W-:Y:S01]  /*6890*/  HMMA.16816.F32.BF16 R72, R16, R28, R72 ;  /* 0x0000001c1048723c */ /* 0x000fe20000041848 */
[----:B------:R-:W-:Y:S02]  /*68a0*/  FMUL R92, R184, 1.4426950216293334961 ;  /* 0x3fb8aa3bb85c7820 */ /* 0x000fe40000400000 */
[----:B------:R-:W-:-:S03]  /*68b0*/  FMUL R86, R86, 1.4426950216293334961 ;  /* 0x3fb8aa3b56567820 */ /* 0x000fc60000400000 */
[----:B------:R-:W4:Y:S01]  /*68c0*/  MUFU.EX2 R103, R103 ;  /* 0x0000006700677308 */ /* 0x000f220000000800 */
[----:B------:R-:W-:Y:S01]  /*68d0*/  FADD R82, R82, -R111 ;  /* 0x8000006f52527221 */ /* 0x000fe20000000000 */
[----:B------:R-:W-:Y:S01]  /*68e0*/  HMMA.16816.F32.BF16 R60, R16, R76, R60 ;  /* 0x0000004c103c723c */ /* 0x000fe2000004183c */
[----:B------:R-:W-:-:S05]  /*68f0*/  FADD R3, R93, R38 ;  /* 0x000000265d037221 */ /* 0x000fca0000000000 */
[----:B------:R-:W0:Y:S01]  /*6900*/  MUFU.EX2 R33, R170 ;  /* 0x000000aa00217308 */ /* 0x000e220000000800 */
[----:B-----5:R-:W-:Y:S02]  /*6910*/  FADD R17, R101, R32 ;  /* 0x0000002065117221 */ /* 0x020fe40000000000 */
[----:B------:R-:W-:Y:S02]  /*6920*/  FMUL R134, R180, 1.4426950216293334961 ;  /* 0x3fb8aa3bb4867820 */ /* 0x000fe40000400000 */
[----:B------:R-:W-:-:S03]  /*6930*/  FADD R183, R183, -R110 ;  /* 0x8000006eb7b77221 */ /* 0x000fc60000000000 */
[----:B------:R-:W5:Y:S01]  /*6940*/  MUFU.EX2 R66, R66 ;  /* 0x0000004200427308 */ /* 0x000f620000000800 */
[----:B------:R-:W-:Y:S02]  /*6950*/  FADD R22, R88, R23 ;  /* 0x0000001758167221 */ /* 0x000fe40000000000 */
[----:B------:R-:W-:-:S05]  /*6960*/  FMUL R23, R82, 1.4426950216293334961 ;  /* 0x3fb8aa3b52177820 */ /* 0x000fca0000400000 */
[----:B------:R-:W0:Y:S01]  /*6970*/  MUFU.EX2 R91, R91 ;  /* 0x0000005b005b7308 */ /* 0x000e220000000800 */
[----:B-1----:R-:W-:Y:S02]  /*6980*/  FADD R3, R100, R3 ;  /* 0x0000000364037221 */ /* 0x002fe40000000000 */
[----:B------:R-:W-:-:S05]  /*6990*/  FADD R87, R87, -R111 ;  /* 0x8000006f57577221 */ /* 0x000fca0000000000 */
[----:B------:R-:W1:Y:S01]  /*69a0*/  MUFU.EX2 R107, R107 ;  /* 0x0000006b006b7308 */ /* 0x000e620000000800 */
[----:B--2---:R-:W-:Y:S02]  /*69b0*/  FADD R17, R156, R17 ;  /* 0x000000119c117221 */ /* 0x004fe40000000000 */
[----:B------:R-:W-:-:S05]  /*69c0*/  FMUL R135, R183, 1.4426950216293334961 ;  /* 0x3fb8aa3bb7877820 */ /* 0x000fca0000400000 */
[----:B------:R-:W2:Y:S01]  /*69d0*/  MUFU.EX2 R21, R21 ;  /* 0x0000001500157308 */ /* 0x000ea20000000800 */
[----:B------:R-:W-:Y:S02]  /*69e0*/  FADD R185, R185, -R110 ;  /* 0x8000006eb9b97221 */ /* 0x000fe40000000000 */
[----:B------:R-:W-:Y:S02]  /*69f0*/  FADD R20, R64, R35 ;  /* 0x0000002340147221 */ /* 0x000fe40000000000 */
[----:B------:R-:W-:-:S03]  /*6a00*/  FADD R104, R104, -R111 ;  /* 0x8000006f68687221 */ /* 0x000fc60000000000 */
[----:B------:R-:W-:Y:S01]  /*6a10*/  MUFU.EX2 R119, R119 ;  /* 0x0000007700777308 */ /* 0x000fe20000000800 */
[----:B---3--:R-:W-:Y:S02]  /*6a20*/  FADD R16, R102, R3 ;  /* 0x0000000366107221 */ /* 0x008fe40000000000 */
[----:B------:R-:W-:-:S05]  /*6a30*/  FADD R186, R186, -R108 ;  /* 0x8000006cbaba7221 */ /* 0x000fca0000000000 */
[----:B------:R-:W-:Y:S01]  /*6a40*/  MUFU.EX2 R67, R67 ;  /* 0x0000004300437308 */ /* 0x000fe20000000800 */
[----:B------:R-:W-:Y:S02]  /*6a50*/  FMUL R87, R87, 1.4426950216293334961 ;  /* 0x3fb8aa3b57577820 */ /* 0x000fe40000400000 */
[----:B0-----:R-:W-:-:S05]  /*6a60*/  FADD R18, R168, R17 ;  /* 0x00000011a8127221 */ /* 0x001fca0000000000 */
[----:B------:R-:W0:Y:S01]  /*6a70*/  MUFU.EX2 R92, R92 ;  /* 0x0000005c005c7308 */ /* 0x000e220000000800 */
[----:B------:R-:W-:Y:S01]  /*6a80*/  FMUL R118, R185, 1.4426950216293334961 ;  /* 0x3fb8aa3bb9767820 */ /* 0x000fe20000400000 */
[----:B------:R-:W-:-:S06]  /*6a90*/  F2FP.BF16.PACK_AB R24, R45, R26 ;  /* 0x0000001a2d18723e */ /* 0x000fcc00000010ff */
[----:B------:R-:W3:Y:S01]  /*6aa0*/  MUFU.EX2 R86, R86 ;  /* 0x0000005600567308 */ /* 0x000ee20000000800 */
[----:B------:R-:W-:Y:S01]  /*6ab0*/  FADD R29, R65, R20 ;  /* 0x00000014411d7221 */ /* 0x000fe20000000000 */
[----:B------:R-:W-:Y:S01]  /*6ac0*/  F2FP.BF16.PACK_AB R25, R98, R97 ;  /* 0x000000616219723e */ /* 0x000fe200000010ff */
[----:B------:R-:W-:Y:S01]  /*6ad0*/  FMUL R3, R104, 1.4426950216293334961 ;  /* 0x3fb8aa3b68037820 */ /* 0x000fe20000400000 */
[----:B------:R-:W-:-:S04]  /*6ae0*/  F2FP.BF16.PACK_AB R26, R53, R52 ;  /* 0x00000034351a723e */ /* 0x000fc800000010ff */
[----:B------:R-:W0:Y:S01]  /*6af0*/  MUFU.EX2 R134, R134 ;  /* 0x0000008600867308 */ /* 0x000e220000000800 */
[----:B------:R-:W-:Y:S01]  /*6b00*/  F2FP.BF16.PACK_AB R27, R80, R27 ;  /* 0x0000001b501b723e */ /* 0x000fe200000010ff */
[----:B------:R-:W-:Y:S02]  /*6b10*/  FADD R22, R89, R22 ;  /* 0x0000001659167221 */ /* 0x000fe40000000000 */
[----:B------:R-:W-:-:S04]  /*6b20*/  FADD R187, R187, -R110 ;  /* 0x8000006ebbbb7221 */ /* 0x000fc80000000000 */
[----:B------:R-:W0:Y:S01]  /*6b30*/  MUFU.EX2 R23, R23 ;  /* 0x0000001700177308 */ /* 0x000e220000000800 */
[----:B----4-:R-:W-:Y:S02]  /*6b40*/  FADD R20, R103, R16 ;  /* 0x0000001067147221 */ /* 0x010fe40000000000 */
[--C-:B------:R-:W-:Y:S02]  /*6b50*/  FADD R113, R113, -R111.reuse ;  /* 0x8000006f71717221 */ /* 0x100fe40000000000 */
[----:B------:R-:W-:-:S03]  /*6b60*/  FADD R106, R106, -R111 ;  /* 0x8000006f6a6a7221 */ /* 0x000fc60000000000 */
[----:B------:R-:W4:Y:S01]  /*6b70*/  MUFU.EX2 R135, R135 ;  /* 0x0000008700877308 */ /* 0x000f220000000800 */
[----:B------:R-:W-:Y:S01]  /*6b80*/  FMUL R186, R186, 1.4426950216293334961 ;  /* 0x3fb8aa3bbaba7820 */ /* 0x000fe20000400000 */
[----:B------:R-:W-:Y:S01]  /*6b90*/  F2FP.BF16.PACK_AB R102, R103, R102 ;  /* 0x000000666766723e */ /* 0x000fe200000010ff */
[----:B------:R-:W-:Y:S01]  /*6ba0*/  FADD R34, R33, R18 ;  /* 0x0000001221227221 */ /* 0x000fe20000000000 */
[----:B------:R-:W-:Y:S01]  /*6bb0*/  F2FP.BF16.PACK_AB R100, R100, R93 ;  /* 0x0000005d6464723e */ /* 0x000fe200000010ff */
[----:B-----5:R-:W-:-:S03]  /*6bc0*/  FADD R16, R66, R29 ;  /* 0x0000001d42107221 */ /* 0x020fc60000000000 */
[----:B------:R-:W-:Y:S01]  /*6bd0*/  MUFU.EX2 R68, R68 ;  /* 0x0000004400447308 */ /* 0x000fe20000000800 */
[----:B------:R-:W-:Y:S01]  /*6be0*/  FADD R17, R91, R22 ;  /* 0x000000165b117221 */ /* 0x000fe20000000000 */
[----:B------:R-:W-:Y:S01]  /*6bf0*/  F2FP.BF16.PACK_AB R101, R156, R101 ;  /* 0x000000659c65723e */ /* 0x000fe200000010ff */
[----:B-1----:R-:W-:Y:S01]  /*6c00*/  FADD R20, R107, R20 ;  /* 0x000000146b147221 */ /* 0x002fe20000000000 */
[----:B------:R-:W-:Y:S04]  /*6c10*/  LDSM.16.M88.4 R52, [R193+0x1080] ;  /* 0x00108000c134783b */ /* 0x000fe80000000200 */
[----:B------:R-:W1:Y:S01]  /*6c20*/  MUFU.EX2 R28, R87 ;  /* 0x00000057001c7308 */ /* 0x000e620000000800 */
[----:B------:R-:W-:Y:S02]  /*6c30*/  FMUL R187, R187, 1.4426950216293334961 ;  /* 0x3fb8aa3bbbbb7820 */ /* 0x000fe40000400000 */
[----:B------:R-:W-:-:S02]  /*6c40*/  FMUL R113, R113, 1.4426950216293334961 ;  /* 0x3fb8aa3b71717820 */ /* 0x000fc40000400000 */
[----:B--2---:R-:W-:-:S03]  /*6c50*/  FADD R29, R21, R34 ;  /* 0x00000022151d7221 */ /* 0x004fc60000000000 */
[----:B------:R-:W2:Y:S01]  /*6c60*/  MUFU.EX2 R118, R118 ;  /* 0x0000007600767308 */ /* 0x000ea20000000800 */
[----:B------:R-:W-:Y:S01]  /*6c70*/  HMMA.16816.F32.BF16 R56, R24, R30, R56 ;  /* 0x0000001e1838723c */ /* 0x000fe20000041838 */
[----:B------:R-:W-:Y:S01]  /*6c80*/  FMUL R106, R106, 1.4426950216293334961 ;  /* 0x3fb8aa3b6a6a7820 */ /* 0x000fe20000400000 */
[----:B------:R-:W-:Y:S01]  /*6c90*/  F2FP.BF16.PACK_AB R103, R33, R168 ;  /* 0x000000a82167723e */ /* 0x000fe200000010ff */
[----:B0-----:R-:W-:-:S04]  /*6ca0*/  FADD R22, R92, R17 ;  /* 0x000000115c167221 */ /* 0x001fc80000000000 */
[----:B------:R-:W0:Y:S01]  /*6cb0*/  MUFU.EX2 R81, R186 ;  /* 0x000000ba00517308 */ /* 0x000e220000000800 */
[----:B------:R-:W-:Y:S01]  /*6cc0*/  HMMA.16816.F32.BF16 R48, R24, R78, R48 ;  /* 0x0000004e1830723c */ /* 0x000fe20000041830 */
[----:B------:R-:W-:-:S06]  /*6cd0*/  FADD R112, R112, -R111 ;  /* 0x8000006f70707221 */ /* 0x000fcc0000000000 */
[----:B------:R-:W5:Y:S01]  /*6ce0*/  MUFU.EX2 R3, R3 ;  /* 0x0000000300037308 */ /* 0x000f620000000800 */
[----:B------:R-:W-:Y:S02]  /*6cf0*/  FADD R27, R119, R20 ;  /* 0x00000014771b7221 */ /* 0x000fe40000000000 */
[----:B------:R-:W-:Y:S02]  /*6d00*/  FADD R25, R67, R16 ;  /* 0x0000001043197221 */ /* 0x000fe40000000000 */
[----:B---3--:R-:W-:Y:S01]  /*6d10*/  FADD R24, R86, R29 ;  /* 0x0000001d56187221 */ /* 0x008fe20000000000 */
[----:B------:R-:W3:Y:S02]  /*6d20*/  LDSM.16.M88.4 R16, [R193+0x1880] ;  /* 0x00188000c110783b */ /* 0x000ee40000000200 */
[----:B------:R-:W0:Y:S01]  /*6d30*/  MUFU.EX2 R70, R70 ;  /* 0x0000004600467308 */ /* 0x000e220000000800 */
[----:B------:R-:W-:Y:S02]  /*6d40*/  FADD R26, R134, R27 ;  /* 0x0000001b861a7221 */ /* 0x000fe40000000000 */
[----:B------:R-:W-:-:S05]  /*6d50*/  FMUL R112, R112, 1.4426950216293334961 ;  /* 0x3fb8aa3b70707820 */ /* 0x000fca0000400000 */
[----:B------:R-:W0:Y:S01]  /*6d60*/  MUFU.EX2 R96, R96 ;  /* 0x0000006000607308 */ /* 0x000e220000000800 */
[----:B------:R-:W-:Y:S01]  /*6d70*/  FADD R27, R23, R24 ;  /* 0x00000018171b7221 */ /* 0x000fe20000000000 */
[----:B------:R-:W-:Y:S06]  /*6d80*/  HMMA.16816.F32.BF16 R72, R100, R30, R72 ;  /* 0x0000001e6448723c */ /* 0x000fec0000041848 */
[----:B------:R-:W0:Y:S01]  /*6d90*/  MUFU.EX2 R109, R187 ;  /* 0x000000bb006d7308 */ /* 0x000e220000000800 */
[----:B----4-:R-:W-:-:S07]  /*6da0*/  FADD R31, R135, R26 ;  /* 0x0000001a871f7221 */ /* 0x010fce0000000000 */
[----:B------:R-:W4:Y:S01]  /*6db0*/  MUFU.EX2 R32, R113 ;  /* 0x0000007100207308 */ /* 0x000f220000000800 */
[----:B-1----:R-:W-:-:S07]  /*6dc0*/  FADD R24, R28, R27 ;  /* 0x0000001b1c187221 */ /* 0x002fce0000000000 */
[----:B------:R-:W1:Y:S01]  /*6dd0*/  MUFU.EX2 R69, R69 ;  /* 0x0000004500457308 */ /* 0x000e620000000800 */
[----:B--2---:R-:W-:-:S07]  /*6de0*/  FADD R26, R118, R31 ;  /* 0x0000001f761a7221 */ /* 0x004fce0000000000 */
[----:B------:R-:W2:Y:S01]  /*6df0*/  MUFU.EX2 R106, R106 ;  /* 0x0000006a006a7308 */ /* 0x000ea20000000800 */
[----:B------:R-:W-:Y:S02]  /*6e00*/  FADD R25, R68, R25 ;  /* 0x0000001944197221 */ /* 0x000fe40000000000 */
[----:B0-----:R-:W-:-:S05]  /*6e10*/  FADD R27, R81, R22 ;  /* 0x00000016511b7221 */ /* 0x001fca0000000000 */
[----:B------:R-:W0:Y:S01]  /*6e20*/  MUFU.EX2 R71, R71 ;  /* 0x0000004700477308 */ /* 0x000e220000000800 */
[----:B-----5:R-:W-:-:S07]  /*6e30*/  FADD R31, R3, R24 ;  /* 0x00000018031f7221 */ /* 0x020fce0000000000 */
[----:B------:R-:W5:Y:S01]  /*6e40*/  MUFU.EX2 R29, R112 ;  /* 0x00000070001d7308 */ /* 0x000f620000000800 */
[----:B------:R-:W-:Y:S01]  /*6e50*/  FADD R22, R70, R25 ;  /* 0x0000001946167221 */ /* 0x000fe20000000000 */
[----:B------:R-:W-:Y:S01]  /*6e60*/  HMMA.16816.F32.BF16 R60, R100, R78, R60 ;  /* 0x0000004e643c723c */ /* 0x000fe2000004183c */
[----:B------:R-:W-:Y:S02]  /*6e70*/  FADD R27, R96, R27 ;  /* 0x0000001b601b7221 */ /* 0x000fe40000000000 */
[----:B------:R-:W-:Y:S02]  /*6e80*/  FADD R26, R109, R26 ;  /* 0x0000001a6d1a7221 */ /* 0x000fe40000000000 */
[----:B----4-:R-:W-:Y:S02]  /*6e90*/  FADD R31, R32, R31 ;  /* 0x0000001f201f7221 */ /* 0x010fe40000000000 */
[----:B-1----:R-:W-:Y:S02]  /*6ea0*/  FADD R22, R69, R22 ;  /* 0x0000001645167221 */ /* 0x002fe40000000000 */
[----:B------:R-:W-:-:S02]  /*6eb0*/  FADD R27, R84, R27 ;  /* 0x0000001b541b7221 */ /* 0x000fc40000000000 */
[----:B------:R-:W-:Y:S02]  /*6ec0*/  FADD R26, R85, R26 ;  /* 0x0000001a551a7221 */ /* 0x000fe40000000000 */
[----:B--2---:R-:W-:Y:S02]  /*6ed0*/  FADD R24, R106, R31 ;  /* 0x0000001f6a187221 */ /* 0x004fe40000000000 */
[----:B0-----:R-:W-:Y:S02]  /*6ee0*/  FADD R30, R71, R22 ;  /* 0x00000016471e7221 */ /* 0x001fe40000000000 */
[----:B------:R-:W-:Y:S02]  /*6ef0*/  FADD R31, R2, R27 ;  /* 0x0000001b021f7221 */ /* 0x000fe40000000000 */
[----:B------:R-:W-:Y:S02]  /*6f00*/  FADD R33, R15, R26 ;  /* 0x0000001a0f217221 */ /* 0x000fe40000000000 */
[----:B-----5:R-:W-:Y:S01]  /*6f10*/  FADD R34, R29, R24 ;  /* 0x000000181d227221 */ /* 0x020fe20000000000 */
[----:B------:R-:W0:Y:S04]  /*6f20*/  SHFL.BFLY PT, R35, R30, 0x2, 0x1f ;  /* 0x0c401f001e237f89 */ /* 0x000e2800000e0000 */
[----:B------:R-:W1:Y:S04]  /*6f30*/  SHFL.BFLY PT, R36, R31, 0x2, 0x1f ;  /* 0x0c401f001f247f89 */ /* 0x000e6800000e0000 */
[----:B------:R-:W2:Y:S04]  /*6f40*/  SHFL.BFLY PT, R38, R33, 0x2, 0x1f ;  /* 0x0c401f0021267f89 */ /* 0x000ea800000e0000 */
[----:B------:R-:W4:Y:S01]  /*6f50*/  SHFL.BFLY PT, R37, R34, 0x2, 0x1f ;  /* 0x0c401f0022257f89 */ /* 0x000f2200000e0000 */
[----:B------:R-:W-:-:S02]  /*6f60*/  F2FP.BF16.PACK_AB R64, R65, R64 ;  /* 0x000000404140723e */ /* 0x000fc400000010ff */
[----:B------:R-:W-:Y:S01]  /*6f70*/  F2FP.BF16.PACK_AB R66, R67, R66 ;  /* 0x000000424342723e */ /* 0x000fe200000010ff */
[----:B------:R-:W5:Y:S01]  /*6f80*/  S2R R39, SR_CTAID.X ;  /* 0x0000000000277919 */ /* 0x000f620000002500 */
[----:B------:R-:W-:Y:S02]  /*6f90*/  F2FP.BF16.PACK_AB R65, R89, R88 ;  /* 0x000000585941723e */ /* 0x000fe400000010ff */
[----:B------:R-:W-:Y:S02]  /*6fa0*/  F2FP.BF16.PACK_AB R67, R92, R91 ;  /* 0x0000005b5c43723e */ /* 0x000fe400000010ff */
[----:B------:R-:W-:Y:S02]  /*6fb0*/  F2FP.BF16.PACK_AB R20, R119, R107 ;  /* 0x0000006b7714723e */ /* 0x000fe400000010ff */
[----:B------:R-:W-:Y:S02]  /*6fc0*/  F2FP.BF16.PACK_AB R21, R86, R21 ;  /* 0x000000155615723e */ /* 0x000fe400000010ff */
[----:B------:R-:W-:-:S02]  /*6fd0*/  F2FP.BF16.PACK_AB R22, R135, R134 ;  /* 0x000000868716723e */ /* 0x000fc400000010ff */
[----:B------:R-:W-:Y:S01]  /*6fe0*/  F2FP.BF16.PACK_AB R23, R28, R23 ;  /* 0x000000171c17723e */ /* 0x000fe200000010ff */
[-C--:B---3--:R-:W-:Y:S08]  /*6ff0*/  HMMA.16816.F32.BF16 R48, R64, R16.reuse, R48 ;  /* 0x000000104030723c */ /* 0x088ff00000041830 */
[----:B------:R-:W-:Y:S01]  /*7000*/  HMMA.16816.F32.BF16 R60, R20, R16, R60 ;  /* 0x00000010143c723c */ /* 0x000fe2000004183c */
[----:B0-----:R-:W-:-:S02]  /*7010*/  FADD R35, R30, R35 ;  /* 0x000000231e237221 */ /* 0x001fc40000000000 */
[----:B-1----:R-:W-:Y:S02]  /*7020*/  FADD R36, R31, R36 ;  /* 0x000000241f247221 */ /* 0x002fe40000000000 */
[----:B--2---:R-:W-:Y:S02]  /*7030*/  FADD R38, R33, R38 ;  /* 0x0000002621267221 */ /* 0x004fe40000000000 */
[----:B----4-:R-:W-:Y:S01]  /*7040*/  FADD R37, R34, R37 ;  /* 0x0000002522257221 */ /* 0x010fe20000000000 */
[----:B------:R-:W-:Y:S01]  /*7050*/  HMMA.16816.F32.BF16 R72, R20, R52, R72 ;  /* 0x000000341448723c */ /* 0x000fe20000041848 */
[----:B------:R-:W-:Y:S01]  /*7060*/  UIADD3 UR4, UP0, UR4, 0x80, URZ ;  /* 0x0000008004047890 */ /* 0x000fe2000ff1e03f */
[----:B------:R-:W-:Y:S02]  /*7070*/  F2FP.BF16.PACK_AB R27, R2, R84 ;  /* 0x00000054021b723e */ /* 0x000fe400000010ff */
[----:B------:R-:W-:Y:S01]  /*7080*/  F2FP.BF16.PACK_AB R24, R70, R68 ;  /* 0x000000444618723e */ /* 0x000fe200000010ff */
[----:B------:R-:W0:Y:S01]  /*7090*/  SHFL.BFLY PT, R2, R35, 0x1, 0x1f ;  /* 0x0c201f0023027f89 */ /* 0x000e2200000e0000 */
[----:B------:R-:W-:-:S02]  /*70a0*/  F2FP.BF16.PACK_AB R25, R96, R81 ;  /* 0x000000516019723e */ /* 0x000fc400000010ff */
[----:B------:R-:W-:Y:S01]  /*70b0*/  F2FP.BF16.PACK_AB R21, R32, R3 ;  /* 0x000000032015723e */ /* 0x000fe200000010ff */
[----:B------:R-:W-:Y:S01]  /*70c0*/  HMMA.16816.F32.BF16 R56, R64, R52, R56 ;  /* 0x000000344038723c */ /* 0x000fe20000041838 */
[----:B------:R-:W-:Y:S01]  /*70d0*/  F2FP.BF16.PACK_AB R22, R15, R85 ;  /* 0x000000550f16723e */ /* 0x000fe200000010ff */
[----:B------:R-:W1:Y:S01]  /*70e0*/  SHFL.BFLY PT, R3, R36, 0x1, 0x1f ;  /* 0x0c201f0024037f89 */ /* 0x000e6200000e0000 */
[----:B------:R-:W-:Y:S02]  /*70f0*/  F2FP.BF16.PACK_AB R26, R71, R69 ;  /* 0x00000045471a723e */ /* 0x000fe400000010ff */
[----:B------:R-:W-:Y:S01]  /*7100*/  F2FP.BF16.PACK_AB R20, R109, R118 ;  /* 0x000000766d14723e */ /* 0x000fe200000010ff */
[----:B------:R-:W2:Y:S01]  /*7110*/  SHFL.BFLY PT, R15, R38, 0x1, 0x1f ;  /* 0x0c201f00260f7f89 */ /* 0x000ea200000e0000 */
[----:B------:R-:W-:Y:S01]  /*7120*/  F2FP.BF16.PACK_AB R23, R29, R106 ;  /* 0x0000006a1d17723e */ /* 0x000fe200000010ff */
[----:B------:R-:W-:Y:S01]  /*7130*/  UIADD3.X UR5, URZ, UR5, URZ, UP0, !UPT ;  /* 0x000000053f057290 */ /* 0x000fe200087fe43f */
[----:B-----5:R-:W-:Y:S01]  /*7140*/  SHF.L.U32 R39, R39, 0x7, RZ ;  /* 0x0000000727277819 */ /* 0x020fe200000006ff */
[----:B------:R-:W3:Y:S01]  /*7150*/  SHFL.BFLY PT, R16, R37, 0x1, 0x1f ;  /* 0x0c201f0025107f89 */ /* 0x000ee200000e0000 */
[----:B------:R-:W-:Y:S02]  /*7160*/  HMMA.16816.F32.BF16 R48, R24, R18, R48 ;  /* 0x000000121830723c */ /* 0x000fe40000041830 */
[----:B------:R-:W-:-:S04]  /*7170*/  IADD3 R39, R39, 0x80, RZ ;  /* 0x0000008027277810 */ /* 0x000fc80007ffe0ff */
[----:B------:R-:W-:Y:S02]  /*7180*/  ISETP.LE.U32.AND P0, PT, R39, UR4, PT ;  /* 0x0000000427007c0c */ /* 0x000fe4000bf03070 */
[----:B------:R-:W-:Y:S07]  /*7190*/  HMMA.16816.F32.BF16 R60, R20, R18, R60 ;  /* 0x00000012143c723c */ /* 0x000fee000004183c */
[----:B------:R-:W-:-:S05]  /*71a0*/  IMAD.U32 R18, RZ, RZ, UR5 ;  /* 0x00000005ff127e24 */ /* 0x000fca000f8e00ff */
[----:B------:R-:W-:Y:S01]  /*71b0*/  ISETP.GE.U32.AND.EX P0, PT, R18, RZ, PT, P0 ;  /* 0x000000ff1200720c */ /* 0x000fe20003f06100 */
[-C--:B------:R-:W-:Y:S01]  /*71c0*/  HMMA.16816.F32.BF16 R56, R24, R54.reuse, R56 ;  /* 0x000000361838723c */ /* 0x080fe20000041838 */
[----:B------:R-:W-:Y:S02]  /*71d0*/  IMAD.MOV.U32 R17, RZ, RZ, 0x80 ;  /* 0x00000080ff117424 */ /* 0x000fe400078e00ff */
[----:B0-----:R-:W-:Y:S02]  /*71e0*/  FADD R35, R35, R2 ;  /* 0x0000000223237221 */ /* 0x001fe40000000000 */
[----:B-1----:R-:W-:Y:S02]  /*71f0*/  FADD R36, R36, R3 ;  /* 0x0000000324247221 */ /* 0x002fe40000000000 */
[----:B--2---:R-:W-:Y:S01]  /*7200*/  FADD R15, R38, R15 ;  /* 0x0000000f260f7221 */ /* 0x004fe20000000000 */
[----:B------:R-:W-:Y:S01]  /*7210*/  HMMA.16816.F32.BF16 R52, R20, R54, R72 ;  /* 0x000000361434723c */ /* 0x000fe20000041848 */
[----:B---3--:R-:W-:Y:S01]  /*7220*/  FADD R16, R37, R16 ;  /* 0x0000001025107221 */ /* 0x008fe20000000000 */
[----:B------:R-:W-:Y:S01]  /*7230*/  MOV R166, R110 ;  /* 0x0000006e00a67202 */ /* 0x000fe20000000f00 */
[----:B------:R-:W-:-:S02]  /*7240*/  IMAD R7, R17, c[0x0][0x1b4], R7 ;  /* 0x00006d0011077a24 */ /* 0x000fc400078e0207 */
[----:B------:R-:W-:Y:S02]  /*7250*/  IMAD R8, R17, c[0x0][0x1a4], R8 ;  /* 0x0000690011087a24 */ /* 0x000fe400078e0208 */
[----:B------:R-:W-:Y:S02]  /*7260*/  FFMA R14, R114, R14, R35 ;  /* 0x0000000e720e7223 */ /* 0x000fe40000000023 */
[----:B------:R-:W-:Y:S02]  /*7270*/  FFMA R13, R115, R13, R36 ;  /* 0x0000000d730d7223 */ /* 0x000fe40000000024 */
[----:B------:R-:W-:Y:S02]  /*7280*/  FFMA R12, R116, R12, R15 ;  /* 0x0000000c740c7223 */ /* 0x000fe4000000000f */
[----:B------:R-:W-:Y:S02]  /*7290*/  FFMA R11, R117, R11, R16 ;  /* 0x0000000b750b7223 */ /* 0x000fe40000000010 */
[----:B------:R-:W-:-:S02]  /*72a0*/  IMAD.MOV.U32 R165, RZ, RZ, R83 ;  /* 0x000000ffffa57224 */ /* 0x000fc400078e0053 */
[----:B------:R-:W-:Y:S02]  /*72b0*/  IMAD.MOV.U32 R161, RZ, RZ, R108 ;  /* 0x000000ffffa17224 */ /* 0x000fe400078e006c */
[----:B------:R-:W-:Y:S01]  /*72c0*/  IMAD.MOV.U32 R163, RZ, RZ, R111 ;  /* 0x000000ffffa37224 */ /* 0x000fe200078e006f */
[----:B------:R-:W-:Y:S01]  /*72d0*/  @P0 CALL.REL.NOINC `(.L_x_0) ;  /* 0x0000001000000944 */ /* 0x000fe20003c00000 */
[----:B------:R-:W-:Y:S05]  /*72e0*/  BRA `(.L_x_1) ;  /* 0xffff9fc000007947 */ /* 0x000fea000383ffff */
.L_x_0:
[----:B-1----:R-:W0:Y:S01]  /*72f0*/  S2R R64, SR_CTAID.X ;  /* 0x0000000000407919 */ /* 0x002e220000002500 */
[----:B------:R-:W-:Y:S02]  /*7300*/  IMAD.MOV.U32 R17, RZ, RZ, R14 ;  /* 0x000000ffff117224 */ /* 0x000fe400078e000e */
[----:B------:R-:W-:Y:S01]  /*7310*/  IMAD.MOV.U32 R24, RZ, RZ, R13 ;  /* 0x000000ffff187224 */ /* 0x000fe200078e000d */
[----:B------:R-:W1:Y:S01]  /*7320*/  S2R R66, SR_TID.X ;  /* 0x0000000000427919 */ /* 0x000e620000002100 */
[----:B------:R-:W-:Y:S01]  /*7330*/  IMAD.MOV.U32 R34, RZ, RZ, R12 ;  /* 0x000000ffff227224 */ /* 0x000fe200078e000c */
[----:B------:R-:W-:Y:S01]  /*7340*/  FSETP.GEU.AND P3, PT, R17, 1.175494350822287508e-38, PT ;  /* 0x008000001100780b */ /* 0x000fe20003f6e000 */
[----:B------:R-:W-:Y:S01]  /*7350*/  IMAD.MOV.U32 R22, RZ, RZ, R11 ;  /* 0x000000ffff167224 */ /* 0x000fe200078e000b */
[----:B------:R-:W2:Y:S01]  /*7360*/  S2R R0, SR_TID.X ;  /* 0x0000000000007919 */ /* 0x000ea20000002100 */
[----:B------:R-:W-:Y:S01]  /*7370*/  FSETP.GEU.AND P6, PT, R24, 1.175494350822287508e-38, PT ;  /* 0x008000001800780b */ /* 0x000fe20003fce000 */
[----:B------:R-:W-:Y:S01]  /*7380*/  IMAD.MOV.U32 R47, RZ, RZ, c[0x0][0x1c8] ;  /* 0x00007200ff2f7624 */ /* 0x000fe200078e00ff */
[----:B------:R-:W-:Y:S01]  /*7390*/  FSETP.GEU.AND P0, PT, R34, 1.175494350822287508e-38, PT ;  /* 0x008000002200780b */ /* 0x000fe20003f0e000 */
[----:B------:R-:W3:Y:S01]  /*73a0*/  S2R R65, SR_CTAID.Y ;  /* 0x0000000000417919 */ /* 0x000ee20000002600 */
[----:B------:R-:W-:-:S02]  /*73b0*/  FSETP.GEU.AND P1, PT, R22, 1.175494350822287508e-38, PT ;  /* 0x008000001600780b */ /* 0x000fc40003f2e000 */
[----:B------:R-:W-:Y:S01]  /*73c0*/  FSETP.GEU.AND P2, PT, |R22|, 1.175494350822287508e-38, PT ;  /* 0x008000001600780b */ /* 0x000fe20003f4e200 */
[----:B------:R-:W4:Y:S04]  /*73d0*/  S2R R4, SR_TID.X ;  /* 0x0000000000047919 */ /* 0x000f280000002100 */
[----:B------:R-:W-:Y:S01]  /*73e0*/  BAR.SYNC.DEFER_BLOCKING 0x0 ;  /* 0x0000000000007b1d */ /* 0x000fe20000010000 */
[----:B0-----:R-:W-:Y:S01]  /*73f0*/  IMAD.SHL.U32 R64, R64, 0x80, RZ ;  /* 0x0000008040407824 */ /* 0x001fe200078e00ff */
[----:B-1----:R-:W-:-:S04]  /*7400*/  LOP3.LUT R9, R66, 0xc, RZ, 0xc0, !PT ;  /* 0x0000000c42097812 */ /* 0x002fc800078ec0ff */
[----:B------:R-:W-:Y:S02]  /*7410*/  LOP3.LUT R64, R64, 0x7f, R66, 0xf8, !PT ;  /* 0x0000007f40407812 */ /* 0x000fe400078ef842 */
[C---:B--2---:R-:W-:Y:S02]  /*7420*/  LOP3.LUT R2, R0.reuse, 0x60, RZ, 0xc0, !PT ;  /* 0x0000006000027812 */ /* 0x044fe400078ec0ff */
[----:B------:R-:W-:Y:S01]  /*7430*/  LOP3.LUT R0, R0, 0xf, RZ, 0xc0, !PT ;  /* 0x0000000f00007812 */ /* 0x000fe200078ec0ff */
[----:B------:R-:W-:Y:S01]  /*7440*/  IMAD R15, R64, c[0x0][0x1c4], RZ ;  /* 0x00007100400f7a24 */ /* 0x000fe200078e02ff */
[C---:B------:R-:W-:Y:S01]  /*7450*/  SHF.L.U32 R5, R66.reuse, 0x3, RZ ;  /* 0x0000000342057819 */ /* 0x040fe200000006ff */
[----:B---3--:R-:W-:Y:S01]  /*7460*/  IMAD R7, R65, c[0x0][0x1c0], RZ ;  /* 0x0000700041077a24 */ /* 0x008fe200078e02ff */
[----:B------:R-:W-:Y:S01]  /*7470*/  LOP3.LUT R6, R66, 0x70, RZ, 0xc0, !PT ;  /* 0x0000007042067812 */ /* 0x000fe200078ec0ff */
[----:B------:R-:W-:Y:S01]  /*7480*/  IMAD R18, R0, 0x2, R2 ;  /* 0x0000000200127824 */ /* 0x000fe200078e0202 */
[----:B------:R-:W-:Y:S01]  /*7490*/  SHF.L.U32 R3, R15, 0x1, RZ ;  /* 0x000000010f037819 */ /* 0x000fe200000006ff */
[----:B------:R-:W-:Y:S01]  /*74a0*/  IMAD.SHL.U32 R2, R7, 0x2, RZ ;  /* 0x0000000207027824 */ /* 0x000fe200078e00ff */
[----:B----4-:R-:W-:Y:S01]  /*74b0*/  LOP3.LUT R4, R4, 0x3, RZ, 0xc0, !PT ;  /* 0x0000000304047812 */ /* 0x010fe200078ec0ff */
[----:B------:R-:W-:Y:S01]  /*74c0*/  FMUL R0, R17, 8388608 ;  /* 0x4b00000011007820 */ /* 0x000fe20000400000 */
[----:B------:R-:W-:Y:S01]  /*74d0*/  LOP3.LUT R11, R5, 0x38, RZ, 0xc0, !PT ;  /* 0x00000038050b7812 */ /* 0x000fe200078ec0ff */
[----:B------:R-:W-:Y:S01]  /*74e0*/  IMAD R32, R9, 0x20, R6 ;  /* 0x0000002009207824 */ /* 0x000fe200078e0206 */
[----:B------:R-:W-:Y:S01]  /*74f0*/  IADD3 R2, P4, P5, R3, c[0x0][0x178], R2 ;  /* 0x00005e0003027a10 */ /* 0x000fe20007d9e002 */
[----:B------:R-:W-:Y:S01]  /*7500*/  FMUL R3, R24, 8388608 ;  /* 0x4b00000018037820 */ /* 0x000fe20000400000 */
[----:B------:R-:W-:Y:S01]  /*7510*/  FSEL R31, R0, R17, !P3 ;  /* 0x00000011001f7208 */ /* 0x000fe20005800000 */
[----:B------:R-:W-:Y:S01]  /*7520*/  IMAD.SHL.U32 R4, R4, 0x20, RZ ;  /* 0x0000002004047824 */ /* 0x000fe200078e00ff */
[----:B------:R-:W-:Y:S01]  /*7530*/  SHF.R.U32.HI R14, RZ, 0x1, R66 ;  /* 0x00000001ff0e7819 */ /* 0x000fe20000011642 */
[----:B------:R-:W-:Y:S01]  /*7540*/  IMAD R20, R6, 0x4, R11 ;  /* 0x0000000406147824 */ /* 0x000fe200078e020b */
[----:B------:R-:W-:Y:S01]  /*7550*/  IADD3 R0, R31, -0x3f3504f3, RZ ;  /* 0xc0cafb0d1f007810 */ /* 0x000fe20007ffe0ff */
[----:B------:R-:W-:Y:S01]  /*7560*/  IMAD R13, R9, 0x2, R4 ;  /* 0x00000002090d7824 */ /* 0x000fe200078e0204 */
[----:B------:R-:W-:Y:S01]  /*7570*/  FSEL R33, R3, R24, !P6 ;  /* 0x0000001803217208 */ /* 0x000fe20007000000 */
[----:B------:R-:W-:Y:S01]  /*7580*/  FMUL R3, R34, 8388608 ;  /* 0x4b00000022037820 */ /* 0x000fe20000400000 */
[----:B------:R-:W-:Y:S01]  /*7590*/  LOP3.LUT R4, R0, 0xff800000, RZ, 0xc0, !PT ;  /* 0xff80000000047812 */ /* 0x000fe200078ec0ff */
[----:B------:R-:W-:Y:S01]  /*75a0*/  IMAD.HI R7, R7, 0x2, RZ ;  /* 0x0000000207077827 */ /* 0x000fe200078e02ff */
[----:B------:R-:W-:-:S02]  /*75b0*/  IADD3 R0, R33, -0x3f3504f3, RZ ;  /* 0xc0cafb0d21007810 */ /* 0x000fc40007ffe0ff */
[----:B------:R-:W-:Y:S01]  /*75c0*/  FSEL R38, R3, R34, !P0 ;  /* 0x0000002203267208 */ /* 0x000fe20004000000 */
[----:B------:R0:W1:Y:S01]  /*75d0*/  I2F R5, R4 ;  /* 0x0000000400057306 */ /* 0x0000620000201400 */
[----:B------:R-:W-:Y:S01]  /*75e0*/  LOP3.LUT R6, R0, 0xff800000, RZ, 0xc0, !PT ;  /* 0xff80000000067812 */ /* 0x000fe200078ec0ff */
[----:B------:R-:W-:Y:S01]  /*75f0*/  FMUL R3, R22, 8388608 ;  /* 0x4b00000016037820 */ /* 0x000fe20000400000 */
[----:B------:R-:W-:Y:S01]  /*7600*/  IADD3 R0, R38, -0x3f3504f3, RZ ;  /* 0xc0cafb0d26007810 */ /* 0x000fe20007ffe0ff */
[----:B------:R-:W-:Y:S01]  /*7610*/  IMAD.HI R16, R15, 0x2, RZ ;  /* 0x000000020f107827 */ /* 0x000fe200078e02ff */
[----:B------:R-:W-:Y:S02]  /*7620*/  SHF.R.S32.HI R11, RZ, 0x4, R66 ;  /* 0x00000004ff0b7819 */ /* 0x000fe40000011442 */
[----:B------:R-:W-:Y:S01]  /*7630*/  LOP3.LUT R9, R0, 0xff800000, RZ, 0xc0, !PT ;  /* 0xff80000000097812 */ /* 0x000fe200078ec0ff */
[----:B------:R-:W2:Y:S01]  /*7640*/  I2F R8, R6 ;  /* 0x0000000600087306 */ /* 0x000ea20000201400 */
[----:B------:R-:W-:Y:S01]  /*7650*/  FSEL R0, RZ, -23, P3 ;  /* 0xc1b80000ff007808 */ /* 0x000fe20001800000 */
[----:B------:R-:W-:Y:S01]  /*7660*/  IMAD.U32 R32, R32, 0x8, R13 ;  /* 0x0000000820207824 */ /* 0x000fe200078e000d */
[----:B------:R-:W-:Y:S01]  /*7670*/  FSETP.GT.AND P3, PT, |R22|, 8.50705917302346158658e+37, PT ;  /* 0x7e8000001600780b */ /* 0x000fe20003f64200 */
[----:B0-----:R-:W-:Y:S01]  /*7680*/  IMAD.IADD R4, R31, 0x1, -R4 ;  /* 0x000000011f047824 */ /* 0x001fe200078e0a04 */
[----:B------:R-:W-:Y:S01]  /*7690*/  FSEL R39, R3, R22, !P1 ;  /* 0x0000001603277208 */ /* 0x000fe20004800000 */
[----:B------:R-:W-:Y:S01]  /*76a0*/  IMAD.SHL.U32 R66, R66, 0x2, RZ ;  /* 0x0000000242427824 */ /* 0x000fe200078e00ff */
[----:B------:R-:W-:Y:S01]  /*76b0*/  SHF.L.U32 R18, R18, 0x2, RZ ;  /* 0x0000000212127819 */ /* 0x000fe200000006ff */
[----:B-1----:R-:W-:Y:S01]  /*76c0*/  FFMA.FTZ R0, R5, 1.1920928955078125e-07, R0 ;  /* 0x3400000005007823 */ /* 0x002fe20000010000 */
[----:B------:R-:W-:Y:S01]  /*76d0*/  IADD3 R3, R39, -0x3f3504f3, RZ ;  /* 0xc0cafb0d27037810 */ /* 0x000fe20007ffe0ff */
[----:B------:R-:W0:Y:S01]  /*76e0*/  I2F R10, R9 ;  /* 0x00000009000a7306 */ /* 0x000e220000201400 */
[----:B------:R-:W-:Y:S01]  /*76f0*/  FSEL R5, RZ, -23, P6 ;  /* 0xc1b80000ff057808 */ /* 0x000fe20003000000 */
[----:B------:R-:W-:Y:S01]  /*7700*/  FADD R4, R4, -1 ;  /* 0xbf80000004047421 */ /* 0x000fe20000000000 */
[----:B------:R-:W-:-:S02]  /*7710*/  LOP3.LUT R12, R3, 0xff800000, RZ, 0xc0, !PT ;  /* 0xff800000030c7812 */ /* 0x000fc400078ec0ff */
[----:B------:R-:W-:Y:S01]  /*7720*/  IADD3.X R3, R16, c[0x0][0x17c], R7, P4, P5 ;  /* 0x00005f0010037a10 */ /* 0x000fe200027ea407 */
[----:B------:R-:W-:Y:S01]  /*7730*/  @P3 FMUL R22, R22, 0.25 ;  /* 0x3e80000016163820 */ /* 0x000fe20000400000 */
[----:B------:R-:W-:Y:S01]  /*7740*/  FSEL R7, RZ, -23, P0 ;  /* 0xc1b80000ff077808 */ /* 0x000fe20000000000 */
[----:B------:R-:W-:Y:S01]  /*7750*/  @P3 FMUL R63, R63, 0.25 ;  /* 0x3e8000003f3f3820 */ /* 0x000fe20000400000 */
[----:B------:R-:W-:Y:S01]  /*7760*/  FSETP.GT.AND P0, PT, |R34|, 8.50705917302346158658e+37, PT ;  /* 0x7e8000002200780b */ /* 0x000fe20003f04200 */
[----:B------:R-:W-:Y:S01]  /*7770*/  @P3 FMUL R62, R62, 0.25 ;  /* 0x3e8000003e3e3820 */ /* 0x000fe20000400000 */
[----:B------:R-:W-:Y:S01]  /*7780*/  SGXT R11, R11, 0x1 ;  /* 0x000000010b0b781a */ /* 0x000fe20000000200 */
[----:B------:R-:W-:Y:S01]  /*7790*/  @P3 FMUL R55, R55, 0.25 ;  /* 0x3e80000037373820 */ /* 0x000fe20000400000 */
[----:B------:R-:W-:Y:S01]  /*77a0*/  LOP3.LUT R15, R14, 0x4, RZ, 0xc0, !PT ;  /* 0x000000040e0f7812 */ /* 0x000fe200078ec0ff */
[----:B------:R-:W-:Y:S01]  /*77b0*/  @P3 FMUL R54, R54, 0.25 ;  /* 0x3e80000036363820 */ /* 0x000fe20000400000 */
[----:B------:R-:W1:Y:S01]  /*77c0*/  I2F R14, R12 ;  /* 0x0000000c000e7306 */ /* 0x000e620000201400 */
[----:B------:R-:W-:Y:S01]  /*77d0*/  @!P2 FMUL R22, R22, 16777216 ;  /* 0x4b8000001616a820 */ /* 0x000fe20000400000 */
[----:B------:R-:W-:Y:S01]  /*77e0*/  FSETP.GT.AND P4, PT, |R24|, 8.50705917302346158658e+37, PT ;  /* 0x7e8000001800780b */ /* 0x000fe20003f84200 */
[----:B--2---:R-:W-:Y:S01]  /*77f0*/  FFMA.FTZ R8, R8, 1.1920928955078125e-07, R5 ;  /* 0x3400000008087823 */ /* 0x004fe20000010005 */
[----:B------:R-:W-:Y:S01]  /*7800*/  FSETP.GT.AND P5, PT, |R17|, 8.50705917302346158658e+37, PT ;  /* 0x7e8000001100780b */ /* 0x000fe20003fa4200 */
[----:B------:R-:W-:Y:S01]  /*7810*/  @!P2 FMUL R63, R63, 16777216 ;  /* 0x4b8000003f3fa820 */ /* 0x000fe20000400000 */
[----:B------:R-:W-:Y:S01]  /*7820*/  LOP3.LUT R30, R18, 0x408, R11, 0x78, !PT ;  /* 0x00000408121e7812 */ /* 0x000fe200078e780b */
[----:B------:R-:W-:Y:S01]  /*7830*/  @!P2 FMUL R62, R62, 16777216 ;  /* 0x4b8000003e3ea820 */ /* 0x000fe20000400000 */
[----:B------:R-:W2:Y:S01]  /*7840*/  MUFU.RCP R5, R22 ;  /* 0x0000001600057308 */ /* 0x000ea20000001000 */
[----:B------:R-:W-:Y:S01]  /*7850*/  @!P2 FMUL R55, R55, 16777216 ;  /* 0x4b8000003737a820 */ /* 0x000fe20000400000 */
[----:B------:R-:W-:Y:S01]  /*7860*/  FSEL R11, RZ, -23, P1 ;  /* 0xc1b80000ff0b7808 */ /* 0x000fe20000800000 */
[----:B------:R-:W-:Y:S01]  /*7870*/  @!P2 FMUL R54, R54, 16777216 ;  /* 0x4b8000003636a820 */ /* 0x000fe20000400000 */
[C---:B------:R-:W-:Y:S01]  /*7880*/  FSETP.GEU.AND P2, PT, |R34|.reuse, 1.175494350822287508e-38, PT ;  /* 0x008000002200780b */ /* 0x040fe20003f4e200 */
[----:B------:R-:W-:Y:S01]  /*7890*/  @P0 FMUL R34, R34, 0.25 ;  /* 0x3e80000022220820 */ /* 0x000fe20000400000 */
[C---:B------:R-:W-:Y:S01]  /*78a0*/  FSETP.GEU.AND P6, PT, |R24|.reuse, 1.175494350822287508e-38, PT ;  /* 0x008000001800780b */ /* 0x040fe20003fce200 */
[----:B------:R-:W-:Y:S01]  /*78b0*/  @P4 FMUL R24, R24, 0.25 ;  /* 0x3e80000018184820 */ /* 0x000fe20000400000 */
[C---:B------:R-:W-:Y:S01]  /*78c0*/  FSETP.GEU.AND P1, PT, |R17|.reuse, 1.175494350822287508e-38, PT ;  /* 0x008000001100780b */ /* 0x040fe20003f2e200 */
[----:B------:R-:W-:Y:S01]  /*78d0*/  @P5 FMUL R17, R17, 0.25 ;  /* 0x3e80000011115820 */ /* 0x000fe20000400000 */
[----:B------:R-:W-:Y:S01]  /*78e0*/  IADD3 R6, R33, -R6, RZ ;  /* 0x8000000621067210 */ /* 0x000fe20007ffe0ff */
[----:B------:R-:W-:Y:S01]  /*78f0*/  IMAD.IADD R37, R15, 0x1, R20 ;  /* 0x000000010f257824 */ /* 0x000fe200078e0214 */
[----:B------:R-:W-:Y:S01]  /*7900*/  FSETP.NEU.AND P3, PT, R31, RZ, PT ;  /* 0x000000ff1f00720b */ /* 0x000fe20003f6d000 */
[----:B0-----:R-:W-:-:S02]  /*7910*/  FFMA.FTZ R10, R10, 1.1920928955078125e-07, R7 ;  /* 0x340000000a0a7823 */ /* 0x001fc40000010007 */
[----:B-1----:R-:W-:Y:S02]  /*7920*/  FFMA.FTZ R11, R14, 1.1920928955078125e-07, R11 ;  /* 0x340000000e0b7823 */ /* 0x002fe4000001000b */
[----:B------:R-:W-:Y:S02]  /*7930*/  @!P2 FMUL R34, R34, 16777216 ;  /* 0x4b8000002222a820 */ /* 0x000fe40000400000 */
[C---:B--2---:R-:W-:Y:S02]  /*7940*/  FMUL R7, R5.reuse, R63 ;  /* 0x0000003f05077220 */ /* 0x044fe40000400000 */
[C---:B------:R-:W-:Y:S02]  /*7950*/  FMUL R14, R5.reuse, R62 ;  /* 0x0000003e050e7220 */ /* 0x040fe40000400000 */
[C---:B------:R-:W-:Y:S02]  /*7960*/  FMUL R15, R5.reuse, R55 ;  /* 0x00000037050f7220 */ /* 0x040fe40000400000 */
[----:B------:R-:W-:-:S02]  /*7970*/  FMUL R18, R5, R54 ;  /* 0x0000003605127220 */ /* 0x000fc40000400000 */
[----:B------:R-:W-:Y:S01]  /*7980*/  @!P6 FMUL R24, R24, 16777216 ;  /* 0x4b8000001818e820 */ /* 0x000fe20000400000 */
[----:B------:R-:W0:Y:S01]  /*7990*/  MUFU.RCP R5, R34 ;  /* 0x0000002200057308 */ /* 0x000e220000001000 */
[----:B------:R-:W-:Y:S01]  /*79a0*/  @!P1 FMUL R17, R17, 16777216 ;  /* 0x4b80000011119820 */ /* 0x000fe20000400000 */
[----:B------:R-:W-:Y:S01]  /*79b0*/  F2FP.BF16.PACK_AB R18, R15, R18 ;  /* 0x000000120f12723e */ /* 0x000fe200000010ff */
[----:B------:R-:W-:Y:S02]  /*79c0*/  @P0 FMUL R53, R53, 0.25 ;  /* 0x3e80000035350820 */ /* 0x000fe40000400000 */
[----:B------:R-:W-:Y:S02]  /*79d0*/  @P0 FMUL R52, R52, 0.25 ;  /* 0x3e80000034340820 */ /* 0x000fe40000400000 */
[----:B------:R-:W-:Y:S01]  /*79e0*/  @P4 FMUL R51, R51, 0.25 ;  /* 0x3e80000033334820 */ /* 0x000fe20000400000 */
[----:B------:R-:W1:Y:S01]  /*79f0*/  MUFU.RCP R13, R24 ;  /* 0x00000018000d7308 */ /* 0x000e620000001000 */
[----:B------:R-:W-:-:S02]  /*7a00*/  @P4 FMUL R50, R50, 0.25 ;  /* 0x3e80000032324820 */ /* 0x000fc40000400000 */
[----:B------:R-:W-:Y:S02]  /*7a10*/  @P4 FMUL R59, R59, 0.25 ;  /* 0x3e8000003b3b4820 */ /* 0x000fe40000400000 */
[----:B------:R-:W-:Y:S01]  /*7a20*/  @P4 FMUL R58, R58, 0.25 ;  /* 0x3e8000003a3a4820 */ /* 0x000fe20000400000 */
[----:B------:R-:W-:Y:S01]  /*7a30*/  ISETP.GE.U32.AND P4, PT, R39, 0x7f800000, PT ;  /* 0x7f8000002700780c */ /* 0x000fe20003f86070 */
[----:B------:R-:W-:Y:S01]  /*7a40*/  @P5 FMUL R49, R49, 0.25 ;  /* 0x3e80000031315820 */ /* 0x000fe20000400000 */
[----:B------:R0:W2:Y:S01]  /*7a50*/  MUFU.RCP R16, R17 ;  /* 0x0000001100107308 */ /* 0x0000a20000001000 */
[----:B------:R-:W-:Y:S02]  /*7a60*/  @P5 FMUL R48, R48, 0.25 ;  /* 0x3e80000030305820 */ /* 0x000fe40000400000 */
[----:B------:R-:W-:Y:S02]  /*7a70*/  @P5 FMUL R57, R57, 0.25 ;  /* 0x3e80000039395820 */ /* 0x000fe40000400000 */
[----:B------:R-:W-:Y:S01]  /*7a80*/  @P5 FMUL R56, R56, 0.25 ;  /* 0x3e80000038385820 */ /* 0x000fe20000400000 */
[----:B------:R-:W-:Y:S01]  /*7a90*/  ISETP.GE.U32.AND P5, PT, R38, 0x7f800000, PT ;  /* 0x7f8000002600780c */ /* 0x000fe20003fa6070 */
[----:B------:R-:W-:-:S02]  /*7aa0*/  @!P2 FMUL R53, R53, 16777216 ;  /* 0x4b8000003535a820 */ /* 0x000fc40000400000 */
[----:B------:R-:W-:Y:S02]  /*7ab0*/  @!P2 FMUL R52, R52, 16777216 ;  /* 0x4b8000003434a820 */ /* 0x000fe40000400000 */
[----:B------:R-:W-:Y:S02]  /*7ac0*/  @P0 FMUL R61, R61, 0.25 ;  /* 0x3e8000003d3d0820 */ /* 0x000fe40000400000 */
[----:B------:R-:W-:Y:S01]  /*7ad0*/  @P0 FMUL R60, R60, 0.25 ;  /* 0x3e8000003c3c0820 */ /* 0x000fe20000400000 */
[----:B------:R-:W-:Y:S01]  /*7ae0*/  ISETP.GE.U32.AND P0, PT, R31, 0x7f800000, PT ;  /* 0x7f8000001f00780c */ /* 0x000fe20003f06070 */
[----:B------:R-:W-:Y:S02]  /*7af0*/  @!P6 FMUL R51, R51, 16777216 ;  /* 0x4b8000003333e820 */ /* 0x000fe40000400000 */
[----:B------:R-:W-:Y:S02]  /*7b00*/  @!P6 FMUL R50, R50, 16777216 ;  /* 0x4b8000003232e820 */ /* 0x000fe40000400000 */
[----:B------:R-:W-:-:S02]  /*7b10*/  @!P6 FMUL R59, R59, 16777216 ;  /* 0x4b8000003b3be820 */ /* 0x000fc40000400000 */
[----:B------:R-:W-:Y:S02]  /*7b20*/  @!P6 FMUL R58, R58, 16777216 ;  /* 0x4b8000003a3ae820 */ /* 0x000fe40000400000 */
[----:B------:R-:W-:Y:S02]  /*7b30*/  @!P1 FMUL R49, R49, 16777216 ;  /* 0x4b80000031319820 */ /* 0x000fe40000400000 */
[----:B------:R-:W-:Y:S02]  /*7b40*/  @!P1 FMUL R48, R48, 16777216 ;  /* 0x4b80000030309820 */ /* 0x000fe40000400000 */
[----:B------:R-:W-:Y:S02]  /*7b50*/  @!P1 FMUL R57, R57, 16777216 ;  /* 0x4b80000039399820 */ /* 0x000fe40000400000 */
[----:B------:R-:W-:Y:S01]  /*7b60*/  @!P1 FMUL R56, R56, 16777216 ;  /* 0x4b80000038389820 */ /* 0x000fe20000400000 */
[----:B------:R-:W-:Y:S01]  /*7b70*/  ISETP.GE.U32.AND P1, PT, R33, 0x7f800000, PT ;  /* 0x7f8000002100780c */ /* 0x000fe20003f26070 */
[----:B0-----:R-:W-:-:S02]  /*7b80*/  FMUL R17, R5, R53 ;  /* 0x0000003505117220 */ /* 0x001fc40000400000 */
[----:B------:R-:W-:Y:S02]  /*7b90*/  FMUL R20, R5, R52 ;  /* 0x0000003405147220 */ /* 0x000fe40000400000 */
[----:B------:R-:W-:Y:S02]  /*7ba0*/  @!P2 FMUL R61, R61, 16777216 ;  /* 0x4b8000003d3da820 */ /* 0x000fe40000400000 */
[----:B------:R-:W-:Y:S01]  /*7bb0*/  @!P2 FMUL R60, R60, 16777216 ;  /* 0x4b8000003c3ca820 */ /* 0x000fe20000400000 */
[----:B------:R-:W-:Y:S01]  /*7bc0*/  F2FP.BF16.PACK_AB R20, R17, R20 ;  /* 0x000000141114723e */ /* 0x000fe200000010ff */
[----:B-1----:R-:W-:Y:S01]  /*7bd0*/  FMUL R19, R13, R51 ;  /* 0x000000330d137220 */ /* 0x002fe20000400000 */
[----:B------:R-:W-:Y:S01]  /*7be0*/  FSETP.NEU.AND P2, PT, R33, RZ, PT ;  /* 0x000000ff2100720b */ /* 0x000fe20003f4d000 */
[C---:B------:R-:W-:Y:S02]  /*7bf0*/  FMUL R22, R13.reuse, R50 ;  /* 0x000000320d167220 */ /* 0x040fe40000400000 */
[----:B------:R-:W-:-:S02]  /*7c00*/  FMUL R23, R13, R59 ;  /* 0x0000003b0d177220 */ /* 0x000fc40000400000 */
[----:B------:R-:W-:Y:S01]  /*7c10*/  FMUL R26, R13, R58 ;  /* 0x0000003a0d1a7220 */ /* 0x000fe20000400000 */
[----:B------:R-:W-:Y:S01]  /*7c20*/  F2FP.BF16.PACK_AB R27, R19, R22 ;  /* 0x00000016131b723e */ /* 0x000fe200000010ff */
[C---:B--2---:R-:W-:Y:S01]  /*7c30*/  FMUL R21, R16.reuse, R49 ;  /* 0x0000003110157220 */ /* 0x044fe20000400000 */
[----:B------:R-:W-:Y:S01]  /*7c40*/  F2FP.BF16.PACK_AB R19, R7, R14 ;  /* 0x0000000e0713723e */ /* 0x000fe200000010ff */
[C---:B------:R-:W-:Y:S01]  /*7c50*/  FMUL R24, R16.reuse, R48 ;  /* 0x0000003010187220 */ /* 0x040fe20000400000 */
[----:B------:R-:W-:Y:S01]  /*7c60*/  F2FP.BF16.PACK_AB R26, R23, R26 ;  /* 0x0000001a171a723e */ /* 0x000fe200000010ff */
[----:B------:R-:W-:Y:S01]  /*7c70*/  FMUL R25, R16, R57 ;  /* 0x0000003910197220 */ /* 0x000fe20000400000 */
[----:B------:R-:W-:Y:S01]  /*7c80*/  LOP3.LUT R22, R32, 0x18, RZ, 0x3c, !PT ;  /* 0x0000001820167812 */ /* 0x000fe200078e3cff */
[----:B------:R-:W-:Y:S01]  /*7c90*/  FMUL R28, R16, R56 ;  /* 0x00000038101c7220 */ /* 0x000fe20000400000 */
[----:B------:R-:W-:Y:S01]  /*7ca0*/  F2FP.BF16.PACK_AB R29, R21, R24 ;  /* 0x00000018151d723e */ /* 0x000fe200000010ff */
[----:B------:R-:W-:-:S02]  /*7cb0*/  FMUL R13, R5, R61 ;  /* 0x0000003d050d7220 */ /* 0x000fc40000400000 */
[----:B------:R-:W-:Y:S01]  /*7cc0*/  FMUL R16, R5, R60 ;  /* 0x0000003c05107220 */ /* 0x000fe20000400000 */
[----:B------:R-:W-:Y:S01]  /*7cd0*/  F2FP.BF16.PACK_AB R28, R25, R28 ;  /* 0x0000001c191c723e */ /* 0x000fe200000010ff */
[----:B------:R-:W-:Y:S02]  /*7ce0*/  IMAD.MOV.U32 R17, RZ, RZ, 0x3dc6b27f ;  /* 0x3dc6b27fff117424 */ /* 0x000fe400078e00ff */
[----:B------:R-:W-:Y:S01]  /*7cf0*/  IMAD.IADD R9, R38, 0x1, -R9 ;  /* 0x0000000126097824 */ /* 0x000fe200078e0a09 */
[----:B------:R-:W-:Y:S01]  /*7d00*/  F2FP.BF16.PACK_AB R21, R13, R16 ;  /* 0x000000100d15723e */ /* 0x000fe200000010ff */
[----:B------:R-:W-:Y:S01]  /*7d10*/  IMAD.IADD R12, R39, 0x1, -R12 ;  /* 0x00000001270c7824 */ /* 0x000fe200078e0a0c */
[----:B------:R-:W-:Y:S01]  /*7d20*/  LOP3.LUT R16, R30, 0x10, RZ, 0x3c, !PT ;  /* 0x000000101e107812 */ /* 0x000fe200078e3cff */
[----:B------:R-:W-:Y:S01]  /*7d30*/  FFMA.FTZ R5, R4, R17, -0.16845393180847167969 ;  /* 0xbe2c7f3004057423 */ /* 0x000fe20000010011 */
[----:B------:R-:W-:Y:S01]  /*7d40*/  STS.64 [R30], R28 ;  /* 0x0000001c1e007388 */ /* 0x000fe20000000a00 */
[----:B------:R-:W-:-:S02]  /*7d50*/  FADD R6, R6, -1 ;  /* 0xbf80000006067421 */ /* 0x000fc40000000000 */
[----:B------:R-:W-:Y:S01]  /*7d60*/  FADD R9, R9, -1 ;  /* 0xbf80000009097421 */ /* 0x000fe20000000000 */
[----:B------:R-:W-:Y:S01]  /*7d70*/  STS.64 [R30+0x200], R20 ;  /* 0x000200141e007388 */ /* 0x000fe20000000a00 */
[----:B------:R-:W-:Y:S02]  /*7d80*/  FADD R13, R12, -1 ;  /* 0xbf8000000c0d7421 */ /* 0x000fe40000000000 */
[----:B------:R-:W-:Y:S01]  /*7d90*/  FFMA.FTZ R5, R4, R5, 0.1716887056827545166 ;  /* 0x3e2fcf2a04057423 */ /* 0x000fe20000010005 */
[----:B------:R-:W-:Y:S01]  /*7da0*/  STS.64 [R16+0x800], R26 ;  /* 0x0008001a10007388 */ /* 0x000fe20000000a00 */
[-C--:B------:R-:W-:Y:S02]  /*7db0*/  FFMA.FTZ R7, R6, R17.reuse, -0.16845393180847167969 ;  /* 0xbe2c7f3006077423 */ /* 0x080fe40000010011 */
[-C--:B------:R-:W-:Y:S01]  /*7dc0*/  FFMA.FTZ R12, R9, R17.reuse, -0.16845393180847167969 ;  /* 0xbe2c7f30090c7423 */ /* 0x080fe20000010011 */
[----:B------:R0:W-:Y:S01]  /*7dd0*/  STS.64 [R16+0xa00], R18 ;  /* 0x000a001210007388 */ /* 0x0001e20000000a00 */
[----:B------:R-:W-:-:S02]  /*7de0*/  FFMA.FTZ R14, R13, R17, -0.16845393180847167969 ;  /* 0xbe2c7f300d0e7423 */ /* 0x000fc40000010011 */
[----:B------:R-:W-:Y:S01]  /*7df0*/  FFMA.FTZ R5, R4, R5, -0.17900948226451873779 ;  /* 0xbe374e4304057423 */ /* 0x000fe20000010005 */
[----:B------:R-:W-:Y:S01]  /*7e00*/  BAR.SYNC.DEFER_BLOCKING 0x0 ;  /* 0x0000000000007b1d */ /* 0x000fe20000010000 */
[----:B------:R-:W-:Y:S02]  /*7e10*/  FFMA.FTZ R7, R6, R7, 0.1716887056827545166 ;  /* 0x3e2fcf2a06077423 */ /* 0x000fe40000010007 */
[----:B------:R-:W-:Y:S02]  /*7e20*/  FFMA.FTZ R12, R9, R12, 0.1716887056827545166 ;  /* 0x3e2fcf2a090c7423 */ /* 0x000fe4000001000c */
[----:B------:R-:W-:Y:S02]  /*7e30*/  FFMA.FTZ R14, R13, R14, 0.1716887056827545166 ;  /* 0x3e2fcf2a0d0e7423 */ /* 0x000fe4000001000e */
[----:B------:R-:W-:Y:S01]  /*7e40*/  FFMA.FTZ R5, R4, R5, 0.20512372255325317383 ;  /* 0x3e520bf404057423 */ /* 0x000fe20000010005 */
[----:B0-----:R-:W-:Y:S01]  /*7e50*/  LOP3.LUT R16, R32, 0x10, RZ, 0x3c, !PT ;  /* 0x0000001020107812 */ /* 0x001fe200078e3cff */
[----:B------:R-:W-:Y:S01]  /*7e60*/  FFMA.FTZ R7, R6, R7, -0.17900948226451873779 ;  /* 0xbe374e4306077423 */ /* 0x000fe20000010007 */
[----:B------:R-:W-:Y:S01]  /*7e70*/  SHF.L.U32 R19, R47, 0x3, RZ ;  /* 0x000000032f137819 */ /* 0x000fe200000006ff */
[----:B------:R-:W-:-:S02]  /*7e80*/  FFMA.FTZ R12, R9, R12, -0.17900948226451873779 ;  /* 0xbe374e43090c7423 */ /* 0x000fc4000001000c */
[----:B------:R-:W-:Y:S02]  /*7e90*/  FFMA.FTZ R14, R13, R14, -0.17900948226451873779 ;  /* 0xbe374e430d0e7423 */ /* 0x000fe4000001000e */
[----:B------:R-:W-:Y:S02]  /*7ea0*/  FFMA.FTZ R5, R4, R5, -0.24046532809734344482 ;  /* 0xbe763c8b04057423 */ /* 0x000fe40000010005 */
[----:B------:R-:W-:Y:S02]  /*7eb0*/  FFMA.FTZ R7, R6, R7, 0.20512372255325317383 ;  /* 0x3e520bf406077423 */ /* 0x000fe40000010007 */
[----:B------:R-:W-:Y:S02]  /*7ec0*/  FFMA.FTZ R12, R9, R12, 0.20512372255325317383 ;  /* 0x3e520bf4090c7423 */ /* 0x000fe4000001000c */
[----:B------:R-:W-:Y:S02]  /*7ed0*/  FFMA.FTZ R14, R13, R14, 0.20512372255325317383 ;  /* 0x3e520bf40d0e7423 */ /* 0x000fe4000001000e */
[----:B------:R-:W-:Y:S01]  /*7ee0*/  FFMA.FTZ R5, R4, R5, 0.28857114911079406738 ;  /* 0x3e93bf9904057423 */ /* 0x000fe20000010005 */
[----:B------:R-:W-:Y:S01]  /*7ef0*/  LDS.64 R42, [R16] ;  /* 0x00000000102a7984 */ /* 0x000fe20000000a00 */
[----:B------:R-:W-:-:S02]  /*7f00*/  FFMA.FTZ R7, R6, R7, -0.24046532809734344482 ;  /* 0xbe763c8b06077423 */ /* 0x000fc40000010007 */
[----:B------:R-:W-:Y:S01]  /*7f10*/  FFMA.FTZ R12, R9, R12, -0.24046532809734344482 ;  /* 0xbe763c8b090c7423 */ /* 0x000fe2000001000c */
[----:B------:R-:W-:Y:S01]  /*7f20*/  LDS.64 R44, [R22] ;  /* 0x00000000162c7984 */ /* 0x000fe20000000a00 */
[----:B------:R-:W-:Y:S02]  /*7f30*/  FFMA.FTZ R14, R13, R14, -0.24046532809734344482 ;  /* 0xbe763c8b0d0e7423 */ /* 0x000fe4000001000e */
[----:B------:R-:W-:Y:S02]  /*7f40*/  FFMA.FTZ R5, R4, R5, -0.36067417263984680176 ;  /* 0xbeb8aa4904057423 */ /* 0x000fe40000010005 */
[----:B------:R-:W-:Y:S02]  /*7f50*/  FFMA.FTZ R7, R6, R7, 0.28857114911079406738 ;  /* 0x3e93bf9906077423 */ /* 0x000fe40000010007 */
[----:B------:R-:W-:Y:S02]  /*7f60*/  FFMA.FTZ R12, R9, R12, 0.28857114911079406738 ;  /* 0x3e93bf99090c7423 */ /* 0x000fe4000001000c */
[----:B------:R-:W-:-:S02]  /*7f70*/  FFMA.FTZ R14, R13, R14, 0.28857114911079406738 ;  /* 0x3e93bf990d0e7423 */ /* 0x000fc4000001000e */
[----:B------:R-:W-:Y:S02]  /*7f80*/  FFMA.FTZ R5, R4, R5, 0.48089820146560668945 ;  /* 0x3ef6384a04057423 */ /* 0x000fe40000010005 */
[----:B------:R-:W-:Y:S02]  /*7f90*/  FFMA.FTZ R7, R6, R7, -0.36067417263984680176 ;  /* 0xbeb8aa4906077423 */ /* 0x000fe40000010007 */
[----:B------:R-:W-:Y:S02]  /*7fa0*/  FFMA.FTZ R12, R9, R12, -0.36067417263984680176 ;  /* 0xbeb8aa49090c7423 */ /* 0x000fe4000001000c */
[----:B------:R-:W-:Y:S02]  /*7fb0*/  FFMA.FTZ R14, R13, R14, -0.36067417263984680176 ;  /* 0xbeb8aa490d0e7423 */ /* 0x000fe4000001000e */
[----:B------:R-:W-:Y:S02]  /*7fc0*/  FFMA.FTZ R5, R4, R5, -0.72134751081466674805 ;  /* 0xbf38aa3b04057423 */ /* 0x000fe40000010005 */
[----:B------:R-:W-:-:S02]  /*7fd0*/  FFMA.FTZ R7, R6, R7, 0.48089820146560668945 ;  /* 0x3ef6384a06077423 */ /* 0x000fc40000010007 */
[----:B------:R-:W-:Y:S02]  /*7fe0*/  FFMA.FTZ R12, R9, R12, 0.48089820146560668945 ;  /* 0x3ef6384a090c7423 */ /* 0x000fe4000001000c */
[----:B------:R-:W-:Y:S02]  /*7ff0*/  FFMA.FTZ R14, R13, R14, 0.48089820146560668945 ;  /* 0x3ef6384a0d0e7423 */ /* 0x000fe4000001000e */
[----:B------:R-:W-:Y:S02]  /*8000*/  FMUL R5, R4, R5 ;  /* 0x0000000504057220 */ /* 0x000fe40000400000 */
[----:B------:R-:W-:Y:S02]  /*8010*/  FFMA.FTZ R7, R6, R7, -0.72134751081466674805 ;  /* 0xbf38aa3b06077423 */ /* 0x000fe40000010007 */
[----:B------:R-:W-:Y:S02]  /*8020*/  FFMA.FTZ R12, R9, R12, -0.72134751081466674805 ;  /* 0xbf38aa3b090c7423 */ /* 0x000fe4000001000c */
[----:B------:R-:W-:-:S02]  /*8030*/  FFMA.FTZ R14, R13, R14, -0.72134751081466674805 ;  /* 0xbf38aa3b0d0e7423 */ /* 0x000fc4000001000e */
[----:B------:R-:W-:Y:S02]  /*8040*/  FMUL R5, R4, R5 ;  /* 0x0000000504057220 */ /* 0x000fe40000400000 */
[----:B------:R-:W-:Y:S02]  /*8050*/  FMUL R7, R6, R7 ;  /* 0x0000000706077220 */ /* 0x000fe40000400000 */
[----:B------:R-:W-:Y:S02]  /*8060*/  FMUL R12, R9, R12 ;  /* 0x0000000c090c7220 */ /* 0x000fe40000400000 */
[----:B------:R-:W-:Y:S02]  /*8070*/  FMUL R14, R13, R14 ;  /* 0x0000000e0d0e7220 */ /* 0x000fe40000400000 */
[----:B------:R-:W-:Y:S02]  /*8080*/  FFMA.FTZ R5, R4, 1.4426950216293334961, R5 ;  /* 0x3fb8aa3b04057823 */ /* 0x000fe40000010005 */
[----:B------:R-:W-:-:S02]  /*8090*/  FMUL R7, R6, R7 ;  /* 0x0000000706077220 */ /* 0x000fc40000400000 */
[----:B------:R-:W-:Y:S02]  /*80a0*/  FMUL R12, R9, R12 ;  /* 0x0000000c090c7220 */ /* 0x000fe40000400000 */
[----:B------:R-:W-:Y:S02]  /*80b0*/  FMUL R14, R13, R14 ;  /* 0x0000000e0d0e7220 */ /* 0x000fe40000400000 */
[----:B------:R-:W-:Y:S02]  /*80c0*/  @P0 IMAD.MOV.U32 R4, RZ, RZ, 0x7f800000 ;  /* 0x7f800000ff040424 */ /* 0x000fe400078e00ff */
[----:B------:R-:W-:Y:S02]  /*80d0*/  FFMA.FTZ R7, R6, 1.4426950216293334961, R7 ;  /* 0x3fb8aa3b06077823 */ /* 0x000fe40000010007 */
[----:B------:R-:W-:Y:S01]  /*80e0*/  FADD R0, R0, R5 ;  /* 0x0000000500007221 */ /* 0x000fe20000000000 */
[----:B------:R-:W-:Y:S01]  /*80f0*/  @P5 MOV R5, 0x7f800000 ;  /* 0x7f80000000055802 */ /* 0x000fe20000000f00 */
[----:B------:R-:W-:Y:S01]  /*8100*/  FFMA.FTZ R9, R9, 1.4426950216293334961, R12 ;  /* 0x3fb8aa3b09097823 */ /* 0x000fe2000001000c */
[----:B------:R-:W-:Y:S01]  /*8110*/  LOP3.LUT R12, R32, 0x8, RZ, 0x3c, !PT ;  /* 0x00000008200c7812 */ /* 0x000fe200078e3cff */
[----:B------:R-:W-:-:S02]  /*8120*/  FFMA.FTZ R14, R13, 1.4426950216293334961, R14 ;  /* 0x3fb8aa3b0d0e7823 */ /* 0x000fc4000001000e */
[----:B------:R-:W-:Y:S02]  /*8130*/  @P1 IMAD.MOV.U32 R6, RZ, RZ, 0x7f800000 ;  /* 0x7f800000ff061424 */ /* 0x000fe400078e00ff */
[----:B------:R-:W-:Y:S01]  /*8140*/  @P0 FFMA.FTZ R0, R31, R4, +INF ;  /* 0x7f8000001f000423 */ /* 0x000fe20000010004 */
[----:B------:R-:W-:Y:S01]  /*8150*/  FSETP.NEU.AND P0, PT, R39, RZ, PT ;  /* 0x000000ff2700720b */ /* 0x000fe20003f0d000 */
[----:B------:R-:W-:Y:S01]  /*8160*/  @P4 IMAD.MOV.U32 R4, RZ, RZ, 0x7f800000 ;  /* 0x7f800000ff044424 */ /* 0x000fe200078e00ff */
[----:B------:R0:W-:Y:S01]  /*8170*/  LDS.64 R40, [R12] ;  /* 0x000000000c287984 */ /* 0x0001e20000000a00 */
[----:B------:R-:W-:Y:S01]  /*8180*/  FADD R34, R8, R7 ;  /* 0x0000000708227221 */ /* 0x000fe20000000000 */
[----:B------:R-:W-:Y:S01]  /*8190*/  FSEL R0, R0, -INF , P3 ;  /* 0xff80000000007808 */ /* 0x000fe20001800000 */
[----:B------:R-:W-:Y:S02]  /*81a0*/  FADD R35, R10, R9 ;  /* 0x000000090a237221 */ /* 0x000fe40000000000 */
[----:B------:R-:W-:-:S02]  /*81b0*/  FADD R36, R11, R14 ;  /* 0x0000000e0b247221 */ /* 0x000fc40000000000 */
[----:B------:R-:W-:Y:S01]  /*81c0*/  @P1 FFMA.FTZ R34, R33, R6, +INF ;  /* 0x7f80000021221423 */ /* 0x000fe20000010006 */
[C---:B------:R-:W-:Y:S01]  /*81d0*/  FSETP.NEU.AND P1, PT, R38.reuse, RZ, PT ;  /* 0x000000ff2600720b */ /* 0x040fe20003f2d000 */
[----:B------:R-:W-:Y:S01]  /*81e0*/  @P5 FFMA.FTZ R35, R38, R5, +INF ;  /* 0x7f80000026235423 */ /* 0x000fe20000010005 */
[----:B------:R-:W-:Y:S01]  /*81f0*/  LEA R6, P5, R47, R2, 0x2 ;  /* 0x000000022f067211 */ /* 0x000fe200078a10ff */
[----:B------:R-:W-:Y:S02]  /*8200*/  @P4 FFMA.FTZ R36, R39, R4, +INF ;  /* 0x7f80000027244423 */ /* 0x000fe40000010004 */
[----:B------:R-:W1:Y:S01]  /*8210*/  LDS.64 R38, [R32] ;  /* 0x0000000020267984 */ /* 0x000e620000000a00 */
[----:B------:R-:W-:Y:S01]  /*8220*/  IMAD.SHL.U32 R7, R47, 0x2, RZ ;  /* 0x000000022f077824 */ /* 0x000fe200078e00ff */
[----:B------:R-:W-:Y:S01]  /*8230*/  FSEL R35, R35, -INF , P1 ;  /* 0xff80000023237808 */ /* 0x000fe20000800000 */
[C---:B------:R-:W-:Y:S01]  /*8240*/  IMAD R15, R47.reuse, 0x6, RZ ;  /* 0x000000062f0f7824 */ /* 0x040fe200078e02ff */
[----:B------:R-:W-:Y:S01]  /*8250*/  FSEL R36, R36, -INF , P0 ;  /* 0xff80000024247808 */ /* 0x000fe20000000000 */
[----:B------:R-:W-:Y:S01]  /*8260*/  IMAD R9, R47, 0x3, RZ ;  /* 0x000000032f097824 */ /* 0x000fe200078e02ff */
[-C--:B------:R-:W-:Y:S01]  /*8270*/  IADD3 R4, P4, R7, R2.reuse, RZ ;  /* 0x0000000207047210 */ /* 0x080fe20007f9e0ff */
[----:B------:R-:W-:Y:S01]  /*8280*/  IMAD R23, R47, 0xa, RZ ;  /* 0x0000000a2f177824 */ /* 0x000fe200078e02ff */
[-C--:B------:R-:W-:Y:S01]  /*8290*/  IADD3 R8, P6, R15, R2.reuse, RZ ;  /* 0x000000020f087210 */ /* 0x080fe20007fde0ff */
[C---:B------:R-:W-:Y:S01]  /*82a0*/  IMAD R27, R47.reuse, 0xc, RZ ;  /* 0x0000000c2f1b7824 */ /* 0x040fe200078e02ff */
[CC--:B------:R-:W-:Y:S01]  /*82b0*/  LEA.HI.X.SX32 R5, R47.reuse, R3.reuse, 0x1, P4 ;  /* 0x000000032f057211 */ /* 0x0c0fe200020f0eff */
[----:B------:R-:W-:Y:S01]  /*82c0*/  IMAD.SHL.U32 R11, R47, 0x4, RZ ;  /* 0x000000042f0b7824 */ /* 0x000fe200078e00ff */
[-C--:B------:R-:W-:Y:S01]  /*82d0*/  LEA.HI.X.SX32 R7, R7, R3.reuse, 0x1, P5 ;  /* 0x0000000307077211 */ /* 0x080fe200028f0eff */
[----:B------:R-:W-:Y:S01]  /*82e0*/  IMAD R13, R47, 0x5, RZ ;  /* 0x000000052f0d7824 */ /* 0x000fe200078e02ff */
[-C--:B------:R-:W-:Y:S01]  /*82f0*/  LEA.HI.X.SX32 R9, R9, R3.reuse, 0x1, P6 ;  /* 0x0000000309097211 */ /* 0x080fe200030f0eff */
[C---:B------:R-:W-:Y:S01]  /*8300*/  IMAD R31, R47.reuse, 0xe, RZ ;  /* 0x0000000e2f1f7824 */ /* 0x040fe200078e02ff */
[CC--:B------:R-:W-:Y:S01]  /*8310*/  LEA R10, P4, R47.reuse, R2.reuse, 0x3 ;  /* 0x000000022f0a7211 */ /* 0x0c0fe200078818ff */
[----:B------:R-:W-:Y:S01]  /*8320*/  IMAD R49, R47, 0x12, RZ ;  /* 0x000000122f317824 */ /* 0x000fe200078e02ff */
[-C--:B0-----:R-:W-:Y:S01]  /*8330*/  IADD3 R12, P5, R23, R2.reuse, RZ ;  /* 0x00000002170c7210 */ /* 0x081fe20007fbe0ff */
[----:B------:R-:W-:Y:S01]  /*8340*/  IMAD R17, R47, 0x7, RZ ;  /* 0x000000072f117824 */ /* 0x000fe200078e02ff */
[-C--:B------:R-:W-:Y:S01]  /*8350*/  IADD3 R14, P6, R27, R2.reuse, RZ ;  /* 0x000000021b0e7210 */ /* 0x080fe20007fde0ff */
[----:B------:R-:W-:Y:S01]  /*8360*/  IMAD R21, R47, 0x9, RZ ;  /* 0x000000092f157824 */ /* 0x000fe200078e02ff */
[-C--:B------:R-:W-:Y:S01]  /*8370*/  LEA.HI.X.SX32 R11, R11, R3.reuse, 0x1, P4 ;  /* 0x000000030b0b7211 */ /* 0x080fe200020f0eff */
[----:B------:R-:W-:Y:S01]  /*8380*/  IMAD R51, R47, 0x14, RZ ;  /* 0x000000142f337824 */ /* 0x000fe200078e02ff */
[-C--:B------:R-:W-:Y:S01]  /*8390*/  LEA.HI.X.SX32 R13, R13, R3.reuse, 0x1, P5 ;  /* 0x000000030d0d7211 */ /* 0x080fe200028f0eff */
[----:B------:R-:W-:Y:S01]  /*83a0*/  IMAD R53, R47, 0x16, RZ ;  /* 0x000000162f357824 */ /* 0x000fe200078e02ff */
[-C--:B------:R-:W-:Y:S01]  /*83b0*/  LEA.HI.X.SX32 R15, R15, R3.reuse, 0x1, P6 ;  /* 0x000000030f0f7211 */ /* 0x080fe200030f0eff */
        /* <DEDUP_REMOVED lines=14> */
[----:B-1----:R0:W-:Y:S01]  /*84a0*/  STG.E.U16 [R2.64], R38 ;  /* 0x0000002602007986 */ /* 0x0021e2000c101506 */
[-C--:B------:R-:W-:Y:S01]  /*84b0*/  IADD3 R24, P5, R53, R2.reuse, RZ ;  /* 0x0000000235187210 */ /* 0x080fe20007fbe0ff */
[----:B------:R-:W-:Y:S01]  /*84c0*/  FFMA R110, R35, 0.69314718246459960938, R110 ;  /* 0x3f317218236e7823 */ /* 0x000fe2000000006e */
[----:B------:R-:W-:Y:S01]  /*84d0*/  IADD3 R26, P6, R55, R2, RZ ;  /* 0x00000002371a7210 */ /* 0x000fe20007fde0ff */
[----:B------:R-:W-:Y:S01]  /*84e0*/  FFMA R111, R36, 0.69314718246459960938, R111 ;  /* 0x3f317218246f7823 */ /* 0x000fe2000000006f */
[----:B------:R-:W-:-:S02]  /*84f0*/  LEA.HI.X.SX32 R23, R23, R3, 0x1, P4 ;  /* 0x0000000317177211 */ /* 0x000fc400020f0eff */
[-C--:B------:R-:W-:Y:S02]  /*8500*/  LEA.HI.X.SX32 R25, R25, R3.reuse, 0x1, P5 ;  /* 0x0000000319197211 */ /* 0x080fe400028f0eff */
[----:B------:R-:W-:Y:S02]  /*8510*/  LEA.HI.X.SX32 R27, R27, R3, 0x1, P6 ;  /* 0x000000031b1b7211 */ /* 0x000fe400030f0eff */
[-C--:B------:R-:W-:Y:S02]  /*8520*/  IADD3 R28, P4, R57, R2.reuse, RZ ;  /* 0x00000002391c7210 */ /* 0x080fe40007f9e0ff */
[-C--:B------:R-:W-:Y:S02]  /*8530*/  IADD3 R30, P5, R59, R2.reuse, RZ ;  /* 0x000000023b1e7210 */ /* 0x080fe40007fbe0ff */
[----:B------:R-:W-:Y:S02]  /*8540*/  IADD3 R32, P6, R61, R2, RZ ;  /* 0x000000023d207210 */ /* 0x000fe40007fde0ff */
[----:B------:R-:W-:-:S02]  /*8550*/  PRMT R46, R38, 0x7632, R46 ;  /* 0x00007632262e7816 */ /* 0x000fc4000000002e */
[-C--:B------:R-:W-:Y:S02]  /*8560*/  LEA.HI.X.SX32 R29, R29, R3.reuse, 0x1, P4 ;  /* 0x000000031d1d7211 */ /* 0x080fe400020f0eff */
[-C--:B------:R-:W-:Y:S01]  /*8570*/  LEA.HI.X.SX32 R31, R31, R3.reuse, 0x1, P5 ;  /* 0x000000031f1f7211 */ /* 0x080fe200028f0eff */
[----:B------:R1:W-:Y:S01]  /*8580*/  STG.E.U16 [R4.64], R46 ;  /* 0x0000002e04007986 */ /* 0x0003e2000c101506 */
[----:B------:R-:W-:Y:S02]  /*8590*/  LEA.HI.X.SX32 R33, R33, R3, 0x1, P6 ;  /* 0x0000000321217211 */ /* 0x000fe400030f0eff */
[----:B0-----:R-:W-:Y:S01]  /*85a0*/  PRMT R3, R40, 0x7632, R3 ;  /* 0x0000763228037816 */ /* 0x001fe20000000003 */
[----:B------:R0:W-:Y:S01]  /*85b0*/  STG.E.U16 [R6.64], R40 ;  /* 0x0000002806007986 */ /* 0x0001e2000c101506 */
[----:B------:R-:W-:-:S03]  /*85c0*/  PRMT R2, R41, 0x7632, R2 ;  /* 0x0000763229027816 */ /* 0x000fc60000000002 */
[----:B------:R2:W-:Y:S01]  /*85d0*/  STG.E.U16 [R8.64], R3 ;  /* 0x0000000308007986 */ /* 0x0005e2000c101506 */
[----:B-1----:R-:W-:-:S03]  /*85e0*/  PRMT R5, R42, 0x7632, R5 ;  /* 0x000076322a057816 */ /* 0x002fc60000000005 */
[----:B------:R1:W-:Y:S01]  /*85f0*/  STG.E.U16 [R10.64], R42 ;  /* 0x0000002a0a007986 */ /* 0x0003e2000c101506 */
[----:B------:R-:W-:Y:S01]  /*8600*/  FFMA R4, R0, 0.69314718246459960938, R83 ;  /* 0x3f31721800047823 */ /* 0x000fe20000000053 */
[----:B0-----:R-:W-:Y:S02]  /*8610*/  PRMT R7, R44, 0x7632, R7 ;  /* 0x000076322c077816 */ /* 0x001fe40000000007 */
[----:B------:R0:W-:Y:S01]  /*8620*/  STG.E.U16 [R12.64], R5 ;  /* 0x000000050c007986 */ /* 0x0001e2000c101506 */
[----:B------:R-:W-:Y:S01]  /*8630*/  LOP3.LUT R6, R66, 0xf8, RZ, 0xc0, !PT ;  /* 0x000000f842067812 */ /* 0x000fe200078ec0ff */
[----:B------:R-:W-:Y:S01]  /*8640*/  IMAD R0, R65, c[0x0][0x1cc], RZ ;  /* 0x0000730041007a24 */ /* 0x000fe200078e02ff */
[----:B--2---:R-:W-:Y:S01]  /*8650*/  PRMT R9, R39, 0x7632, R9 ;  /* 0x0000763227097816 */ /* 0x004fe20000000009 */
[----:B------:R-:W-:Y:S01]  /*8660*/  STG.E.U16 [R14.64], R44 ;  /* 0x0000002c0e007986 */ /* 0x000fe2000c101506 */
[----:B------:R-:W-:Y:S02]  /*8670*/  PRMT R8, R43, 0x7632, R8 ;  /* 0x000076322b087816 */ /* 0x000fe40000000008 */
[----:B------:R-:W-:Y:S01]  /*8680*/  FSEL R3, R34, -INF , P2 ;  /* 0xff80000022037808 */ /* 0x000fe20001000000 */
[----:B------:R2:W-:Y:S01]  /*8690*/  STG.E.U16 [R16.64], R7 ;  /* 0x0000000710007986 */ /* 0x0005e2000c101506 */
[----:B-1----:R-:W-:-:S03]  /*86a0*/  PRMT R10, R45, 0x7632, R10 ;  /* 0x000076322d0a7816 */ /* 0x002fc6000000000a */
[----:B------:R-:W-:Y:S01]  /*86b0*/  STG.E.U16 [R18.64], R39 ;  /* 0x0000002712007986 */ /* 0x000fe2000c101506 */
[----:B0-----:R-:W-:Y:S02]  /*86c0*/  FFMA R5, R3, 0.69314718246459960938, R108 ;  /* 0x3f31721803057823 */ /* 0x001fe4000000006c */
[C---:B------:R-:W-:Y:S01]  /*86d0*/  IMAD.SHL.U32 R3, R64.reuse, 0x4, RZ ;  /* 0x0000000440037824 */ /* 0x040fe200078e00ff */
[----:B------:R-:W-:Y:S04]  /*86e0*/  STG.E.U16 [R20.64], R9 ;  /* 0x0000000914007986 */ /* 0x000fe8000c101506 */
[----:B------:R-:W-:Y:S01]  /*86f0*/  STG.E.U16 [R22.64], R41 ;  /* 0x0000002916007986 */ /* 0x000fe2000c101506 */
[----:B--2---:R-:W-:-:S03]  /*8700*/  IMAD.HI R7, R64, 0x4, RZ ;  /* 0x0000000440077827 */ /* 0x004fc600078e02ff */
[----:B------:R0:W-:Y:S04]  /*8710*/  STG.E.U16 [R24.64], R2 ;  /* 0x0000000218007986 */ /* 0x0001e8000c101506 */
[----:B------:R-:W-:Y:S04]  /*8720*/  STG.E.U16 [R26.64], R43 ;  /* 0x0000002b1a007986 */ /* 0x000fe8000c101506 */
[----:B------:R-:W-:Y:S04]  /*8730*/  STG.E.U16 [R28.64], R8 ;  /* 0x000000081c007986 */ /* 0x000fe8000c101506 */
[----:B------:R-:W-:Y:S01]  /*8740*/  STG.E.U16 [R30.64], R45 ;  /* 0x0000002d1e007986 */ /* 0x000fe2000c101506 */
[----:B0-----:R-:W-:-:S02]  /*8750*/  IMAD.SHL.U32 R2, R0, 0x4, RZ ;  /* 0x0000000400027824 */ /* 0x001fc400078e00ff */
[----:B------:R-:W-:Y:S01]  /*8760*/  IMAD.HI R0, R0, 0x4, RZ ;  /* 0x0000000400007827 */ /* 0x000fe200078e02ff */
[----:B------:R-:W-:Y:S04]  /*8770*/  STG.E.U16 [R32.64], R10 ;  /* 0x0000000a20007986 */ /* 0x000fe8000c101506 */
[----:B------:R-:W-:Y:S01]  /*8780*/  BAR.SYNC.DEFER_BLOCKING 0x0 ;  /* 0x0000000000007b1d */ /* 0x000fe20000010000 */
[----:B------:R-:W-:-:S04]  /*8790*/  IADD3 R2, P0, P1, R3, c[0x0][0x180], R2 ;  /* 0x0000600003027a10 */ /* 0x000fc8000791e002 */
[----:B------:R-:W-:Y:S01]  /*87a0*/  IADD3.X R3, R7, c[0x0][0x184], R0, P0, P1 ;  /* 0x0000610007037a10 */ /* 0x000fe200007e2400 */
[----:B------:R-:W-:Y:S04]  /*87b0*/  STS.64 [R6], R4 ;  /* 0x0000000406007388 */ /* 0x000fe80000000a00 */
[----:B------:R-:W-:Y:S04]  /*87c0*/  STS.64 [R6+0x100], R110 ;  /* 0x0001006e06007388 */ /* 0x000fe80000000a00 */
[----:B------:R-:W-:Y:S06]  /*87d0*/  BAR.SYNC.DEFER_BLOCKING 0x0 ;  /* 0x0000000000007b1d */ /* 0x000fec0000010000 */
[----:B------:R-:W0:Y:S04]  /*87e0*/  LDS R37, [R37] ;  /* 0x0000000025257984 */ /* 0x000e280000000800 */
[----:B0-----:R-:W-:Y:S01]  /*87f0*/  STG.E [R2.64], R37 ;  /* 0x0000002502007986 */ /* 0x001fe2000c101906 */
[----:B------:R-:W-:Y:S05]  /*8800*/  EXIT ;  /* 0x000000000000794d */ /* 0x000fea0003800000 */
.L_x_2:
[----:B------:R-:W-:-:S00]  /*8810*/  BRA `(.L_x_2) ;  /* 0xfffffff000007947 */ /* 0x000fc0000383ffff */
[----:B------:R-:W-:-:S00]  /*8820*/  NOP ;  /* 0x0000000000007918 */ /* 0x000fc00000000000 */
        /* <DEDUP_REMOVED lines=13> */
.L_x_3:


//--------------------- .nv.global.init           --------------------------
	.section	.nv.global.init,"aw",@progbits
.nv.global.init:
	.type		_$_str,@object
	.size		_$_str,(.L_0 - _$_str)
_$_str:
        /*0000*/ 	.byte	0x5f, 0x5f, 0x43, 0x55, 0x44, 0x41, 0x5f, 0x46, 0x54, 0x5a, 0x00
.L_0:


//--------------------- .nv.shared.attn_fwd       --------------------------
	.section	.nv.shared.attn_fwd,"aw",@nobits
	.sectionflags	@""
	.align	16
